	.target	sm_100a

	.elftype	@"ET_EXEC"


//--------------------- .note.nv.tkinfo           --------------------------
	.section	.note.nv.tkinfo,"",@"SHT_NOTE"
	.sectionflags	@"SHF_NOTE_NV_TKINFO"
	.tkinfo
        /*0018*/ 	.word	0x00000002
        /*0030*/ 	.string	""
        /*0030*/ 	.string	"ptxas"
        /*0030*/ 	.string	"Cuda compilation tools, release 13.0, V13.0.88"
        /*0030*/ 	.string	"Build cuda_13.0.r13.0/compiler.36424714_0"
        /*0030*/ 	.string	"-arch sm_100a -m 64 "



//--------------------- .note.nv.cuinfo           --------------------------
	.section	.note.nv.cuinfo,"",@"SHT_NOTE"
	.sectionflags	@"SHF_NOTE_NV_CUINFO"
        /*0018*/ 	.short	0x0002
        /*001a*/ 	.short	0x0064
        /*001c*/ 	.short	0x0082
	.zero		2


//--------------------- .nv.info                  --------------------------
	.section	.nv.info,"",@"SHT_CUDA_INFO"
	.align	4


	//----- nvinfo : EIATTR_REGCOUNT
	.align		4
        /*0000*/ 	.byte	0x04, 0x2f
        /*0002*/ 	.short	(.L_12 - .L_11)
	.align		4
.L_11:
        /*0004*/ 	.word	index@(_ZN7cutlass13device_kernelIN5flash11enable_sm90INS1_16FlashAttnFwdSm90INS1_25CollectiveMainloopFwdSm90ILi2EN4cute5tupleIJNS5_1CILi1EEES8_S8_EEENS6_IJNS7_ILi128EEESA_SA_EEELi128ENS_6half_tEfNS_4arch4Sm90ELb1ELb0ELb1ELb1ELb0ELb1ELb0ELb1ELb1ELb0ELb0ELb0EEENS1_21CollectiveEpilogueFwdISB_S9_SC_SE_Li256ELb1ELb0ELb0ELb0EEENS1_36VarlenDynamicPersistentTileSchedulerILi128ELi128ELi256ELi32ELb0ELb0ELb1ELb1ELb1ELb1EEEEEEEEEvNT_6ParamsE)
        /*0008*/ 	.word	0x00000004


	//----- nvinfo : EIATTR_FRAME_SIZE
	.align		4
.L_12:
        /*000c*/ 	.byte	0x04, 0x11
        /*000e*/ 	.short	(.L_14 - .L_13)
	.align		4
.L_13:
        /*0010*/ 	.word	index@(_ZN7cutlass13device_kernelIN5flash11enable_sm90INS1_16FlashAttnFwdSm90INS1_25CollectiveMainloopFwdSm90ILi2EN4cute5tupleIJNS5_1CILi1EEES8_S8_EEENS6_IJNS7_ILi128EEESA_SA_EEELi128ENS_6half_tEfNS_4arch4Sm90ELb1ELb0ELb1ELb1ELb0ELb1ELb0ELb1ELb1ELb0ELb0ELb0EEENS1_21CollectiveEpilogueFwdISB_S9_SC_SE_Li256ELb1ELb0ELb0ELb0EEENS1_36VarlenDynamicPersistentTileSchedulerILi128ELi128ELi256ELi32ELb0ELb0ELb1ELb1ELb1ELb1EEEEEEEEEvNT_6ParamsE)
        /*0014*/ 	.word	0x00000000


	//----- nvinfo : EIATTR_REGCOUNT
	.align		4
.L_14:
        /*0018*/ 	.byte	0x04, 0x2f
        /*001a*/ 	.short	(.L_16 - .L_15)
	.align		4
.L_15:
        /*001c*/ 	.word	index@(_ZN7cutlass13device_kernelIN5flash11enable_sm90INS1_16FlashAttnFwdSm90INS1_25CollectiveMainloopFwdSm90ILi2EN4cute5tupleIJNS5_1CILi1EEES8_S8_EEENS6_IJNS7_ILi128EEESA_SA_EEELi128ENS_6half_tEfNS_4arch4Sm90ELb1ELb0ELb1ELb1ELb0ELb0ELb0ELb1ELb1ELb0ELb0ELb0EEENS1_21CollectiveEpilogueFwdISB_S9_SC_SE_Li256ELb1ELb0ELb0ELb0EEENS1_36VarlenDynamicPersistentTileSchedulerILi128ELi128ELi256ELi32ELb0ELb0ELb1ELb1ELb1ELb1EEEEEEEEEvNT_6ParamsE)
        /*0020*/ 	.word	0x00000004


	//----- nvinfo : EIATTR_FRAME_SIZE
	.align		4
.L_16:
        /*0024*/ 	.byte	0x04, 0x11
        /*0026*/ 	.short	(.L_18 - .L_17)
	.align		4
.L_17:
        /*0028*/ 	.word	index@(_ZN7cutlass13device_kernelIN5flash11enable_sm90INS1_16FlashAttnFwdSm90INS1_25CollectiveMainloopFwdSm90ILi2EN4cute5tupleIJNS5_1CILi1EEES8_S8_EEENS6_IJNS7_ILi128EEESA_SA_EEELi128ENS_6half_tEfNS_4arch4Sm90ELb1ELb0ELb1ELb1ELb0ELb0ELb0ELb1ELb1ELb0ELb0ELb0EEENS1_21CollectiveEpilogueFwdISB_S9_SC_SE_Li256ELb1ELb0ELb0ELb0EEENS1_36VarlenDynamicPersistentTileSchedulerILi128ELi128ELi256ELi32ELb0ELb0ELb1ELb1ELb1ELb1EEEEEEEEEvNT_6ParamsE)
        /*002c*/ 	.word	0x00000000


	//----- nvinfo : EIATTR_REGCOUNT
	.align		4
.L_18:
        /*0030*/ 	.byte	0x04, 0x2f
        /*0032*/ 	.short	(.L_20 - .L_19)
	.align		4
.L_19:
        /*0034*/ 	.word	index@(_ZN7cutlass13device_kernelIN5flash11enable_sm90INS1_16FlashAttnFwdSm90INS1_25CollectiveMainloopFwdSm90ILi2EN4cute5tupleIJNS5_1CILi1EEES8_S8_EEENS6_IJNS7_ILi128EEESA_SA_EEELi128ENS_6half_tEfNS_4arch4Sm90ELb1ELb0ELb1ELb0ELb0ELb0ELb0ELb1ELb1ELb0ELb0ELb0EEENS1_21CollectiveEpilogueFwdISB_S9_SC_SE_Li256ELb0ELb0ELb0ELb0EEENS1_30DynamicPersistentTileSchedulerILi256ELi32ELb0ELb0ELb1EEEEEEEEEvNT_6ParamsE)
        /*0038*/ 	.word	0x00000004


	//----- nvinfo : EIATTR_FRAME_SIZE
	.align		4
.L_20:
        /*003c*/ 	.byte	0x04, 0x11
        /*003e*/ 	.short	(.L_22 - .L_21)
	.align		4
.L_21:
        /*0040*/ 	.word	index@(_ZN7cutlass13device_kernelIN5flash11enable_sm90INS1_16FlashAttnFwdSm90INS1_25CollectiveMainloopFwdSm90ILi2EN4cute5tupleIJNS5_1CILi1EEES8_S8_EEENS6_IJNS7_ILi128EEESA_SA_EEELi128ENS_6half_tEfNS_4arch4Sm90ELb1ELb0ELb1ELb0ELb0ELb0ELb0ELb1ELb1ELb0ELb0ELb0EEENS1_21CollectiveEpilogueFwdISB_S9_SC_SE_Li256ELb0ELb0ELb0ELb0EEENS1_30DynamicPersistentTileSchedulerILi256ELi32ELb0ELb0ELb1EEEEEEEEEvNT_6ParamsE)
        /*0044*/ 	.word	0x00000000


	//----- nvinfo : EIATTR_REGCOUNT
	.align		4
.L_22:
        /*0048*/ 	.byte	0x04, 0x2f
        /*004a*/ 	.short	(.L_24 - .L_23)
	.align		4
.L_23:
        /*004c*/ 	.word	index@(_ZN7cutlass13device_kernelIN5flash11enable_sm90INS1_16FlashAttnFwdSm90INS1_25CollectiveMainloopFwdSm90ILi2EN4cute5tupleIJNS5_1CILi1EEES8_S8_EEENS6_IJNS7_ILi128EEESA_SA_EEELi128ENS_6half_tEfNS_4arch4Sm90ELb0ELb1ELb1ELb1ELb0ELb1ELb0ELb1ELb1ELb0ELb0ELb0EEENS1_21CollectiveEpilogueFwdISB_S9_SC_SE_Li256ELb1ELb0ELb0ELb0EEENS1_36VarlenDynamicPersistentTileSchedulerILi128ELi128ELi256ELi32ELb0ELb0ELb1ELb1ELb0ELb1EEEEEEEEEvNT_6ParamsE)
        /*0050*/ 	.word	0x00000004


	//----- nvinfo : EIATTR_FRAME_SIZE
	.align		4
.L_24:
        /*0054*/ 	.byte	0x04, 0x11
        /*0056*/ 	.short	(.L_26 - .L_25)
	.align		4
.L_25:
        /*0058*/ 	.word	index@(_ZN7cutlass13device_kernelIN5flash11enable_sm90INS1_16FlashAttnFwdSm90INS1_25CollectiveMainloopFwdSm90ILi2EN4cute5tupleIJNS5_1CILi1EEES8_S8_EEENS6_IJNS7_ILi128EEESA_SA_EEELi128ENS_6half_tEfNS_4arch4Sm90ELb0ELb1ELb1ELb1ELb0ELb1ELb0ELb1ELb1ELb0ELb0ELb0EEENS1_21CollectiveEpilogueFwdISB_S9_SC_SE_Li256ELb1ELb0ELb0ELb0EEENS1_36VarlenDynamicPersistentTileSchedulerILi128ELi128ELi256ELi32ELb0ELb0ELb1ELb1ELb0ELb1EEEEEEEEEvNT_6ParamsE)
        /*005c*/ 	.word	0x00000000


	//----- nvinfo : EIATTR_REGCOUNT
	.align		4
.L_26:
        /*0060*/ 	.byte	0x04, 0x2f
        /*0062*/ 	.short	(.L_28 - .L_27)
	.align		4
.L_27:
        /*0064*/ 	.word	index@(_ZN7cutlass13device_kernelIN5flash11enable_sm90INS1_16FlashAttnFwdSm90INS1_25CollectiveMainloopFwdSm90ILi2EN4cute5tupleIJNS5_1CILi1EEES8_S8_EEENS6_IJNS7_ILi128EEESA_SA_EEELi128ENS_6half_tEfNS_4arch4Sm90ELb0ELb1ELb1ELb1ELb0ELb0ELb0ELb1ELb1ELb0ELb0ELb0EEENS1_21CollectiveEpilogueFwdISB_S9_SC_SE_Li256ELb1ELb0ELb0ELb0EEENS1_36VarlenDynamicPersistentTileSchedulerILi128ELi128ELi256ELi32ELb0ELb0ELb1ELb1ELb0ELb1EEEEEEEEEvNT_6ParamsE)
        /*0068*/ 	.word	0x00000004


	//----- nvinfo : EIATTR_FRAME_SIZE
	.align		4
.L_28:
        /*006c*/ 	.byte	0x04, 0x11
        /*006e*/ 	.short	(.L_30 - .L_29)
	.align		4
.L_29:
        /*0070*/ 	.word	index@(_ZN7cutlass13device_kernelIN5flash11enable_sm90INS1_16FlashAttnFwdSm90INS1_25CollectiveMainloopFwdSm90ILi2EN4cute5tupleIJNS5_1CILi1EEES8_S8_EEENS6_IJNS7_ILi128EEESA_SA_EEELi128ENS_6half_tEfNS_4arch4Sm90ELb0ELb1ELb1ELb1ELb0ELb0ELb0ELb1ELb1ELb0ELb0ELb0EEENS1_21CollectiveEpilogueFwdISB_S9_SC_SE_Li256ELb1ELb0ELb0ELb0EEENS1_36VarlenDynamicPersistentTileSchedulerILi128ELi128ELi256ELi32ELb0ELb0ELb1ELb1ELb0ELb1EEEEEEEEEvNT_6ParamsE)
        /*0074*/ 	.word	0x00000000


	//----- nvinfo : EIATTR_REGCOUNT
	.align		4
.L_30:
        /*0078*/ 	.byte	0x04, 0x2f
        /*007a*/ 	.short	(.L_32 - .L_31)
	.align		4
.L_31:
        /*007c*/ 	.word	index@(_ZN7cutlass13device_kernelIN5flash11enable_sm90INS1_16FlashAttnFwdSm90INS1_25CollectiveMainloopFwdSm90ILi2EN4cute5tupleIJNS5_1CILi1EEES8_S8_EEENS6_IJNS7_ILi128EEESA_SA_EEELi128ENS_6half_tEfNS_4arch4Sm90ELb0ELb1ELb1ELb0ELb0ELb0ELb0ELb1ELb1ELb0ELb0ELb0EEENS1_21CollectiveEpilogueFwdISB_S9_SC_SE_Li256ELb0ELb0ELb0ELb0EEENS1_30DynamicPersistentTileSchedulerILi256ELi32ELb0ELb0ELb1EEEEEEEEEvNT_6ParamsE)
        /*0080*/ 	.word	0x00000004


	//----- nvinfo : EIATTR_FRAME_SIZE
	.align		4
.L_32:
        /*0084*/ 	.byte	0x04, 0x11
        /*0086*/ 	.short	(.L_34 - .L_33)
	.align		4
.L_33:
        /*0088*/ 	.word	index@(_ZN7cutlass13device_kernelIN5flash11enable_sm90INS1_16FlashAttnFwdSm90INS1_25CollectiveMainloopFwdSm90ILi2EN4cute5tupleIJNS5_1CILi1EEES8_S8_EEENS6_IJNS7_ILi128EEESA_SA_EEELi128ENS_6half_tEfNS_4arch4Sm90ELb0ELb1ELb1ELb0ELb0ELb0ELb0ELb1ELb1ELb0ELb0ELb0EEENS1_21CollectiveEpilogueFwdISB_S9_SC_SE_Li256ELb0ELb0ELb0ELb0EEENS1_30DynamicPersistentTileSchedulerILi256ELi32ELb0ELb0ELb1EEEEEEEEEvNT_6ParamsE)
        /*008c*/ 	.word	0x00000000


	//----- nvinfo : EIATTR_REGCOUNT
	.align		4
.L_34:
        /*0090*/ 	.byte	0x04, 0x2f
        /*0092*/ 	.short	(.L_36 - .L_35)
	.align		4
.L_35:
        /*0094*/ 	.word	index@(_ZN7cutlass13device_kernelIN5flash11enable_sm90INS1_16FlashAttnFwdSm90INS1_25CollectiveMainloopFwdSm90ILi2EN4cute5tupleIJNS5_1CILi1EEES8_S8_EEENS6_IJNS7_ILi128EEENS7_ILi176EEESA_EEELi128ENS_6half_tEfNS_4arch4Sm90ELb0ELb0ELb1ELb1ELb0ELb1ELb0ELb1ELb1ELb0ELb0ELb0EEENS1_21CollectiveEpilogueFwdINS6_IJSA_SA_SB_EEES9_SD_SF_Li256ELb1ELb0ELb0ELb0EEENS1_36VarlenDynamicPersistentTileSchedulerILi128ELi176ELi256ELi32ELb0ELb0ELb1ELb0ELb1ELb1EEEEEEEEEvNT_6ParamsE)
        /*0098*/ 	.word	0x00000004


	//----- nvinfo : EIATTR_FRAME_SIZE
	.align		4
.L_36:
        /*009c*/ 	.byte	0x04, 0x11
        /*009e*/ 	.short	(.L_38 - .L_37)
	.align		4
.L_37:
        /*00a0*/ 	.word	index@(_ZN7cutlass13device_kernelIN5flash11enable_sm90INS1_16FlashAttnFwdSm90INS1_25CollectiveMainloopFwdSm90ILi2EN4cute5tupleIJNS5_1CILi1EEES8_S8_EEENS6_IJNS7_ILi128EEENS7_ILi176EEESA_EEELi128ENS_6half_tEfNS_4arch4Sm90ELb0ELb0ELb1ELb1ELb0ELb1ELb0ELb1ELb1ELb0ELb0ELb0EEENS1_21CollectiveEpilogueFwdINS6_IJSA_SA_SB_EEES9_SD_SF_Li256ELb1ELb0ELb0ELb0EEENS1_36VarlenDynamicPersistentTileSchedulerILi128ELi176ELi256ELi32ELb0ELb0ELb1ELb0ELb1ELb1EEEEEEEEEvNT_6ParamsE)
        /*00a4*/ 	.word	0x00000000


	//----- nvinfo : EIATTR_REGCOUNT
	.align		4
.L_38:
        /*00a8*/ 	.byte	0x04, 0x2f
        /*00aa*/ 	.short	(.L_40 - .L_39)
	.align		4
.L_39:
        /*00ac*/ 	.word	index@(_ZN7cutlass13device_kernelIN5flash11enable_sm90INS1_16FlashAttnFwdSm90INS1_25CollectiveMainloopFwdSm90ILi2EN4cute5tupleIJNS5_1CILi1EEES8_S8_EEENS6_IJNS7_ILi128EEENS7_ILi176EEESA_EEELi128ENS_6half_tEfNS_4arch4Sm90ELb0ELb0ELb1ELb1ELb0ELb0ELb0ELb1ELb1ELb0ELb0ELb0EEENS1_21CollectiveEpilogueFwdINS6_IJSA_SA_SB_EEES9_SD_SF_Li256ELb1ELb0ELb0ELb0EEENS1_36VarlenDynamicPersistentTileSchedulerILi128ELi176ELi256ELi32ELb0ELb0ELb1ELb0ELb1ELb1EEEEEEEEEvNT_6ParamsE)
        /*00b0*/ 	.word	0x00000004


	//----- nvinfo : EIATTR_FRAME_SIZE
	.align		4
.L_40:
        /*00b4*/ 	.byte	0x04, 0x11
        /*00b6*/ 	.short	(.L_42 - .L_41)
	.align		4
.L_41:
        /*00b8*/ 	.word	index@(_ZN7cutlass13device_kernelIN5flash11enable_sm90INS1_16FlashAttnFwdSm90INS1_25CollectiveMainloopFwdSm90ILi2EN4cute5tupleIJNS5_1CILi1EEES8_S8_EEENS6_IJNS7_ILi128EEENS7_ILi176EEESA_EEELi128ENS_6half_tEfNS_4arch4Sm90ELb0ELb0ELb1ELb1ELb0ELb0ELb0ELb1ELb1ELb0ELb0ELb0EEENS1_21CollectiveEpilogueFwdINS6_IJSA_SA_SB_EEES9_SD_SF_Li256ELb1ELb0ELb0ELb0EEENS1_36VarlenDynamicPersistentTileSchedulerILi128ELi176ELi256ELi32ELb0ELb0ELb1ELb0ELb1ELb1EEEEEEEEEvNT_6ParamsE)
        /*00bc*/ 	.word	0x00000000


	//----- nvinfo : EIATTR_REGCOUNT
	.align		4
.L_42:
        /*00c0*/ 	.byte	0x04, 0x2f
        /*00c2*/ 	.short	(.L_44 - .L_43)
	.align		4
.L_43:
        /*00c4*/ 	.word	index@(_ZN7cutlass13device_kernelIN5flash11enable_sm90INS1_16FlashAttnFwdSm90INS1_25CollectiveMainloopFwdSm90ILi2EN4cute5tupleIJNS5_1CILi2EEENS7_ILi1EEES9_EEENS6_IJNS7_ILi128EEENS7_ILi176EEESB_EEELi128ENS_6half_tEfNS_4arch4Sm90ELb0ELb0ELb1ELb0ELb0ELb0ELb0ELb1ELb1ELb0ELb0ELb0EEENS1_21CollectiveEpilogueFwdINS6_IJSB_SB_SC_EEESA_SE_SG_Li256ELb0ELb0ELb0ELb0EEENS1_29StaticPersistentTileSchedulerILb0EEEEEEEEEvNT_6ParamsE)
        /*00c8*/ 	.word	0x00000004


	//----- nvinfo : EIATTR_FRAME_SIZE
	.align		4
.L_44:
        /*00cc*/ 	.byte	0x04, 0x11
        /*00ce*/ 	.short	(.L_46 - .L_45)
	.align		4
.L_45:
        /*00d0*/ 	.word	index@(_ZN7cutlass13device_kernelIN5flash11enable_sm90INS1_16FlashAttnFwdSm90INS1_25CollectiveMainloopFwdSm90ILi2EN4cute5tupleIJNS5_1CILi2EEENS7_ILi1EEES9_EEENS6_IJNS7_ILi128EEENS7_ILi176EEESB_EEELi128ENS_6half_tEfNS_4arch4Sm90ELb0ELb0ELb1ELb0ELb0ELb0ELb0ELb1ELb1ELb0ELb0ELb0EEENS1_21CollectiveEpilogueFwdINS6_IJSB_SB_SC_EEESA_SE_SG_Li256ELb0ELb0ELb0ELb0EEENS1_29StaticPersistentTileSchedulerILb0EEEEEEEEEvNT_6ParamsE)
        /*00d4*/ 	.word	0x00000000


	//----- nvinfo : EIATTR_REGCOUNT
	.align		4
.L_46:
        /*00d8*/ 	.byte	0x04, 0x2f
        /*00da*/ 	.short	(.L_48 - .L_47)
	.align		4
.L_47:
        /*00dc*/ 	.word	index@(_ZN7cutlass13device_kernelIN5flash11enable_sm90INS1_16FlashAttnFwdSm90INS1_25CollectiveMainloopFwdSm90ILi2EN4cute5tupleIJNS5_1CILi1EEES8_S8_EEENS6_IJNS7_ILi128EEENS7_ILi176EEESA_EEELi128ENS_6half_tEfNS_4arch4Sm90ELb0ELb0ELb1ELb0ELb0ELb0ELb0ELb1ELb1ELb0ELb0ELb0EEENS1_21CollectiveEpilogueFwdINS6_IJSA_SA_SB_EEES9_SD_SF_Li256ELb0ELb0ELb0ELb0EEENS1_29StaticPersistentTileSchedulerILb0EEEEEEEEEvNT_6ParamsE)
        /*00e0*/ 	.word	0x00000004


	//----- nvinfo : EIATTR_FRAME_SIZE
	.align		4
.L_48:
        /*00e4*/ 	.byte	0x04, 0x11
        /*00e6*/ 	.short	(.L_50 - .L_49)
	.align		4
.L_49:
        /*00e8*/ 	.word	index@(_ZN7cutlass13device_kernelIN5flash11enable_sm90INS1_16FlashAttnFwdSm90INS1_25CollectiveMainloopFwdSm90ILi2EN4cute5tupleIJNS5_1CILi1EEES8_S8_EEENS6_IJNS7_ILi128EEENS7_ILi176EEESA_EEELi128ENS_6half_tEfNS_4arch4Sm90ELb0ELb0ELb1ELb0ELb0ELb0ELb0ELb1ELb1ELb0ELb0ELb0EEENS1_21CollectiveEpilogueFwdINS6_IJSA_SA_SB_EEES9_SD_SF_Li256ELb0ELb0ELb0ELb0EEENS1_29StaticPersistentTileSchedulerILb0EEEEEEEEEvNT_6ParamsE)
        /*00ec*/ 	.word	0x00000000


	//----- nvinfo : EIATTR_MIN_STACK_SIZE
	.align		4
.L_50:
        /*00f0*/ 	.byte	0x04, 0x12
        /*00f2*/ 	.short	(.L_52 - .L_51)
	.align		4
.L_51:
        /*00f4*/ 	.word	index@(_ZN7cutlass13device_kernelIN5flash11enable_sm90INS1_16FlashAttnFwdSm90INS1_25CollectiveMainloopFwdSm90ILi2EN4cute5tupleIJNS5_1CILi1EEES8_S8_EEENS6_IJNS7_ILi128EEENS7_ILi176EEESA_EEELi128ENS_6half_tEfNS_4arch4Sm90ELb0ELb0ELb1ELb0ELb0ELb0ELb0ELb1ELb1ELb0ELb0ELb0EEENS1_21CollectiveEpilogueFwdINS6_IJSA_SA_SB_EEES9_SD_SF_Li256ELb0ELb0ELb0ELb0EEENS1_29StaticPersistentTileSchedulerILb0EEEEEEEEEvNT_6ParamsE)
        /*00f8*/ 	.word	0x00000000


	//----- nvinfo : EIATTR_MIN_STACK_SIZE
	.align		4
.L_52:
        /*00fc*/ 	.byte	0x04, 0x12
        /*00fe*/ 	.short	(.L_54 - .L_53)
	.align		4
.L_53:
        /*0100*/ 	.word	index@(_ZN7cutlass13device_kernelIN5flash11enable_sm90INS1_16FlashAttnFwdSm90INS1_25CollectiveMainloopFwdSm90ILi2EN4cute5tupleIJNS5_1CILi2EEENS7_ILi1EEES9_EEENS6_IJNS7_ILi128EEENS7_ILi176EEESB_EEELi128ENS_6half_tEfNS_4arch4Sm90ELb0ELb0ELb1ELb0ELb0ELb0ELb0ELb1ELb1ELb0ELb0ELb0EEENS1_21CollectiveEpilogueFwdINS6_IJSB_SB_SC_EEESA_SE_SG_Li256ELb0ELb0ELb0ELb0EEENS1_29StaticPersistentTileSchedulerILb0EEEEEEEEEvNT_6ParamsE)
        /*0104*/ 	.word	0x00000000


	//----- nvinfo : EIATTR_MIN_STACK_SIZE
	.align		4
.L_54:
        /*0108*/ 	.byte	0x04, 0x12
        /*010a*/ 	.short	(.L_56 - .L_55)
	.align		4
.L_55:
        /*010c*/ 	.word	index@(_ZN7cutlass13device_kernelIN5flash11enable_sm90INS1_16FlashAttnFwdSm90INS1_25CollectiveMainloopFwdSm90ILi2EN4cute5tupleIJNS5_1CILi1EEES8_S8_EEENS6_IJNS7_ILi128EEENS7_ILi176EEESA_EEELi128ENS_6half_tEfNS_4arch4Sm90ELb0ELb0ELb1ELb1ELb0ELb0ELb0ELb1ELb1ELb0ELb0ELb0EEENS1_21CollectiveEpilogueFwdINS6_IJSA_SA_SB_EEES9_SD_SF_Li256ELb1ELb0ELb0ELb0EEENS1_36VarlenDynamicPersistentTileSchedulerILi128ELi176ELi256ELi32ELb0ELb0ELb1ELb0ELb1ELb1EEEEEEEEEvNT_6ParamsE)
        /*0110*/ 	.word	0x00000000


	//----- nvinfo : EIATTR_MIN_STACK_SIZE
	.align		4
.L_56:
        /*0114*/ 	.byte	0x04, 0x12
        /*0116*/ 	.short	(.L_58 - .L_57)
	.align		4
.L_57:
        /*0118*/ 	.word	index@(_ZN7cutlass13device_kernelIN5flash11enable_sm90INS1_16FlashAttnFwdSm90INS1_25CollectiveMainloopFwdSm90ILi2EN4cute5tupleIJNS5_1CILi1EEES8_S8_EEENS6_IJNS7_ILi128EEENS7_ILi176EEESA_EEELi128ENS_6half_tEfNS_4arch4Sm90ELb0ELb0ELb1ELb1ELb0ELb1ELb0ELb1ELb1ELb0ELb0ELb0EEENS1_21CollectiveEpilogueFwdINS6_IJSA_SA_SB_EEES9_SD_SF_Li256ELb1ELb0ELb0ELb0EEENS1_36VarlenDynamicPersistentTileSchedulerILi128ELi176ELi256ELi32ELb0ELb0ELb1ELb0ELb1ELb1EEEEEEEEEvNT_6ParamsE)
        /*011c*/ 	.word	0x00000000


	//----- nvinfo : EIATTR_MIN_STACK_SIZE
	.align		4
.L_58:
        /*0120*/ 	.byte	0x04, 0x12
        /*0122*/ 	.short	(.L_60 - .L_59)
	.align		4
.L_59:
        /*0124*/ 	.word	index@(_ZN7cutlass13device_kernelIN5flash11enable_sm90INS1_16FlashAttnFwdSm90INS1_25CollectiveMainloopFwdSm90ILi2EN4cute5tupleIJNS5_1CILi1EEES8_S8_EEENS6_IJNS7_ILi128EEESA_SA_EEELi128ENS_6half_tEfNS_4arch4Sm90ELb0ELb1ELb1ELb0ELb0ELb0ELb0ELb1ELb1ELb0ELb0ELb0EEENS1_21CollectiveEpilogueFwdISB_S9_SC_SE_Li256ELb0ELb0ELb0ELb0EEENS1_30DynamicPersistentTileSchedulerILi256ELi32ELb0ELb0ELb1EEEEEEEEEvNT_6ParamsE)
        /*0128*/ 	.word	0x00000000


	//----- nvinfo : EIATTR_MIN_STACK_SIZE
	.align		4
.L_60:
        /*012c*/ 	.byte	0x04, 0x12
        /*012e*/ 	.short	(.L_62 - .L_61)
	.align		4
.L_61:
        /*0130*/ 	.word	index@(_ZN7cutlass13device_kernelIN5flash11enable_sm90INS1_16FlashAttnFwdSm90INS1_25CollectiveMainloopFwdSm90ILi2EN4cute5tupleIJNS5_1CILi1EEES8_S8_EEENS6_IJNS7_ILi128EEESA_SA_EEELi128ENS_6half_tEfNS_4arch4Sm90ELb0ELb1ELb1ELb1ELb0ELb0ELb0ELb1ELb1ELb0ELb0ELb0EEENS1_21CollectiveEpilogueFwdISB_S9_SC_SE_Li256ELb1ELb0ELb0ELb0EEENS1_36VarlenDynamicPersistentTileSchedulerILi128ELi128ELi256ELi32ELb0ELb0ELb1ELb1ELb0ELb1EEEEEEEEEvNT_6ParamsE)
        /*0134*/ 	.word	0x00000000


	//----- nvinfo : EIATTR_MIN_STACK_SIZE
	.align		4
.L_62:
        /*0138*/ 	.byte	0x04, 0x12
        /*013a*/ 	.short	(.L_64 - .L_63)
	.align		4
.L_63:
        /*013c*/ 	.word	index@(_ZN7cutlass13device_kernelIN5flash11enable_sm90INS1_16FlashAttnFwdSm90INS1_25CollectiveMainloopFwdSm90ILi2EN4cute5tupleIJNS5_1CILi1EEES8_S8_EEENS6_IJNS7_ILi128EEESA_SA_EEELi128ENS_6half_tEfNS_4arch4Sm90ELb0ELb1ELb1ELb1ELb0ELb1ELb0ELb1ELb1ELb0ELb0ELb0EEENS1_21CollectiveEpilogueFwdISB_S9_SC_SE_Li256ELb1ELb0ELb0ELb0EEENS1_36VarlenDynamicPersistentTileSchedulerILi128ELi128ELi256ELi32ELb0ELb0ELb1ELb1ELb0ELb1EEEEEEEEEvNT_6ParamsE)
        /*0140*/ 	.word	0x00000000


	//----- nvinfo : EIATTR_MIN_STACK_SIZE
	.align		4
.L_64:
        /*0144*/ 	.byte	0x04, 0x12
        /*0146*/ 	.short	(.L_66 - .L_65)
	.align		4
.L_65:
        /*0148*/ 	.word	index@(_ZN7cutlass13device_kernelIN5flash11enable_sm90INS1_16FlashAttnFwdSm90INS1_25CollectiveMainloopFwdSm90ILi2EN4cute5tupleIJNS5_1CILi1EEES8_S8_EEENS6_IJNS7_ILi128EEESA_SA_EEELi128ENS_6half_tEfNS_4arch4Sm90ELb1ELb0ELb1ELb0ELb0ELb0ELb0ELb1ELb1ELb0ELb0ELb0EEENS1_21CollectiveEpilogueFwdISB_S9_SC_SE_Li256ELb0ELb0ELb0ELb0EEENS1_30DynamicPersistentTileSchedulerILi256ELi32ELb0ELb0ELb1EEEEEEEEEvNT_6ParamsE)
        /*014c*/ 	.word	0x00000000


	//----- nvinfo : EIATTR_MIN_STACK_SIZE
	.align		4
.L_66:
        /*0150*/ 	.byte	0x04, 0x12
        /*0152*/ 	.short	(.L_68 - .L_67)
	.align		4
.L_67:
        /*0154*/ 	.word	index@(_ZN7cutlass13device_kernelIN5flash11enable_sm90INS1_16FlashAttnFwdSm90INS1_25CollectiveMainloopFwdSm90ILi2EN4cute5tupleIJNS5_1CILi1EEES8_S8_EEENS6_IJNS7_ILi128EEESA_SA_EEELi128ENS_6half_tEfNS_4arch4Sm90ELb1ELb0ELb1ELb1ELb0ELb0ELb0ELb1ELb1ELb0ELb0ELb0EEENS1_21CollectiveEpilogueFwdISB_S9_SC_SE_Li256ELb1ELb0ELb0ELb0EEENS1_36VarlenDynamicPersistentTileSchedulerILi128ELi128ELi256ELi32ELb0ELb0ELb1ELb1ELb1ELb1EEEEEEEEEvNT_6ParamsE)
        /*0158*/ 	.word	0x00000000


	//----- nvinfo : EIATTR_MIN_STACK_SIZE
	.align		4
.L_68:
        /*015c*/ 	.byte	0x04, 0x12
        /*015e*/ 	.short	(.L_70 - .L_69)
	.align		4
.L_69:
        /*0160*/ 	.word	index@(_ZN7cutlass13device_kernelIN5flash11enable_sm90INS1_16FlashAttnFwdSm90INS1_25CollectiveMainloopFwdSm90ILi2EN4cute5tupleIJNS5_1CILi1EEES8_S8_EEENS6_IJNS7_ILi128EEESA_SA_EEELi128ENS_6half_tEfNS_4arch4Sm90ELb1ELb0ELb1ELb1ELb0ELb1ELb0ELb1ELb1ELb0ELb0ELb0EEENS1_21CollectiveEpilogueFwdISB_S9_SC_SE_Li256ELb1ELb0ELb0ELb0EEENS1_36VarlenDynamicPersistentTileSchedulerILi128ELi128ELi256ELi32ELb0ELb0ELb1ELb1ELb1ELb1EEEEEEEEEvNT_6ParamsE)
        /*0164*/ 	.word	0x00000000
.L_70:


//--------------------- .nv.compat                --------------------------
	.section	.nv.compat,"",@"SHT_CUDA_COMPAT_INFO"
	.align	4
        /*0000*/ 	.byte	0x02, 0x09, 0x01, 0x00, 0x02, 0x02, 0x01, 0x00, 0x02, 0x05, 0x05, 0x00, 0x03, 0x07, 0x01, 0x01
        /*0010*/ 	.byte	0x02, 0x03, 0x00, 0x00, 0x02, 0x06, 0x01, 0x00, 0x04, 0x0b, 0x08, 0x00, 0x09, 0x00, 0x00, 0x00
        /*0020*/ 	.byte	0x00, 0x00, 0x00, 0x00


//--------------------- .nv.info._ZN7cutlass13device_kernelIN5flash11enable_sm90INS1_16FlashAttnFwdSm90INS1_25CollectiveMainloopFwdSm90ILi2EN4cute5tupleIJNS5_1CILi1EEES8_S8_EEENS6_IJNS7_ILi128EEENS7_ILi176EEESA_EEELi128ENS_6half_tEfNS_4arch4Sm90ELb0ELb0ELb1ELb0ELb0ELb0ELb0ELb1ELb1ELb0ELb0ELb0EEENS1_21CollectiveEpilogueFwdINS6_IJSA_SA_SB_EEES9_SD_SF_Li256ELb0ELb0ELb0ELb0EEENS1_29StaticPersistentTileSchedulerILb0EEEEEEEEEvNT_6ParamsE --------------------------
	.section	.nv.info._ZN7cutlass13device_kernelIN5flash11enable_sm90INS1_16FlashAttnFwdSm90INS1_25CollectiveMainloopFwdSm90ILi2EN4cute5tupleIJNS5_1CILi1EEES8_S8_EEENS6_IJNS7_ILi128EEENS7_ILi176EEESA_EEELi128ENS_6half_tEfNS_4arch4Sm90ELb0ELb0ELb1ELb0ELb0ELb0ELb0ELb1ELb1ELb0ELb0ELb0EEENS1_21CollectiveEpilogueFwdINS6_IJSA_SA_SB_EEES9_SD_SF_Li256ELb0ELb0ELb0ELb0EEENS1_29StaticPersistentTileSchedulerILb0EEEEEEEEEvNT_6ParamsE,"",@"SHT_CUDA_INFO"
	.sectionflags	@""
	.align	4


	//----- nvinfo : EIATTR_CUDA_API_VERSION
	.align		4
        /*0000*/ 	.byte	0x04, 0x37
        /*0002*/ 	.short	(.L_72 - .L_71)
.L_71:
        /*0004*/ 	.word	0x00000082


	//----- nvinfo : EIATTR_KPARAM_INFO
	.align		4
.L_72:
        /*0008*/ 	.byte	0x04, 0x17
        /*000a*/ 	.short	(.L_74 - .L_73)
.L_73:
        /*000c*/ 	.word	0x00000000
        /*0010*/ 	.short	0x0000
        /*0012*/ 	.short	0x0000
        /*0014*/ 	.byte	0x00, 0xf0, 0x01, 0x2e


	//----- nvinfo : EIATTR_SPARSE_MMA_MASK
	.align		4
.L_74:
        /*0018*/ 	.byte	0x03, 0x50
        /*001a*/ 	.short	0x0000


	//----- nvinfo : EIATTR_MAXREG_COUNT
	.align		4
        /*001c*/ 	.byte	0x03, 0x1b
        /*001e*/ 	.short	0x00a8


	//----- nvinfo : EIATTR_MERCURY_ISA_VERSION
	.align		4
        /*0020*/ 	.byte	0x03, 0x5f
        /*0022*/ 	.short	0x0101


	//----- nvinfo : EIATTR_VRC_CTA_INIT_COUNT
	.align		4
        /*0024*/ 	.byte	0x02, 0x4a
	.zero		1
	.zero		1


	//----- nvinfo : EIATTR_EXIT_INSTR_OFFSETS
	.align		4
        /*0028*/ 	.byte	0x04, 0x1c
        /*002a*/ 	.short	(.L_76 - .L_75)


	//   ....[0]....
.L_75:
        /*002c*/ 	.word	0x00000010


	//----- nvinfo : EIATTR_MAX_THREADS
	.align		4
.L_76:
        /*0030*/ 	.byte	0x04, 0x05
        /*0032*/ 	.short	(.L_78 - .L_77)
.L_77:
        /*0034*/ 	.word	0x00000180
        /*0038*/ 	.word	0x00000001
        /*003c*/ 	.word	0x00000001


	//----- nvinfo : EIATTR_CBANK_PARAM_SIZE
	.align		4
.L_78:
        /*0040*/ 	.byte	0x03, 0x19
        /*0042*/ 	.short	0x0b80


	//----- nvinfo : EIATTR_PARAM_CBANK
	.align		4
        /*0044*/ 	.byte	0x04, 0x0a
        /*0046*/ 	.short	(.L_80 - .L_79)
	.align		4
.L_79:
        /*0048*/ 	.word	index@(.nv.constant0._ZN7cutlass13device_kernelIN5flash11enable_sm90INS1_16FlashAttnFwdSm90INS1_25CollectiveMainloopFwdSm90ILi2EN4cute5tupleIJNS5_1CILi1EEES8_S8_EEENS6_IJNS7_ILi128EEENS7_ILi176EEESA_EEELi128ENS_6half_tEfNS_4arch4Sm90ELb0ELb0ELb1ELb0ELb0ELb0ELb0ELb1ELb1ELb0ELb0ELb0EEENS1_21CollectiveEpilogueFwdINS6_IJSA_SA_SB_EEES9_SD_SF_Li256ELb0ELb0ELb0ELb0EEENS1_29StaticPersistentTileSchedulerILb0EEEEEEEEEvNT_6ParamsE)
        /*004c*/ 	.short	0x0380
        /*004e*/ 	.short	0x0b80


	//----- nvinfo : EIATTR_SW_WAR
	.align		4
.L_80:
        /*0050*/ 	.byte	0x04, 0x36
        /*0052*/ 	.short	(.L_82 - .L_81)
.L_81:
        /*0054*/ 	.word	0x00000008
.L_82:


//--------------------- .nv.info._ZN7cutlass13device_kernelIN5flash11enable_sm90INS1_16FlashAttnFwdSm90INS1_25CollectiveMainloopFwdSm90ILi2EN4cute5tupleIJNS5_1CILi2EEENS7_ILi1EEES9_EEENS6_IJNS7_ILi128EEENS7_ILi176EEESB_EEELi128ENS_6half_tEfNS_4arch4Sm90ELb0ELb0ELb1ELb0ELb0ELb0ELb0ELb1ELb1ELb0ELb0ELb0EEENS1_21CollectiveEpilogueFwdINS6_IJSB_SB_SC_EEESA_SE_SG_Li256ELb0ELb0ELb0ELb0EEENS1_29StaticPersistentTileSchedulerILb0EEEEEEEEEvNT_6ParamsE --------------------------
	.section	.nv.info._ZN7cutlass13device_kernelIN5flash11enable_sm90INS1_16FlashAttnFwdSm90INS1_25CollectiveMainloopFwdSm90ILi2EN4cute5tupleIJNS5_1CILi2EEENS7_ILi1EEES9_EEENS6_IJNS7_ILi128EEENS7_ILi176EEESB_EEELi128ENS_6half_tEfNS_4arch4Sm90ELb0ELb0ELb1ELb0ELb0ELb0ELb0ELb1ELb1ELb0ELb0ELb0EEENS1_21CollectiveEpilogueFwdINS6_IJSB_SB_SC_EEESA_SE_SG_Li256ELb0ELb0ELb0ELb0EEENS1_29StaticPersistentTileSchedulerILb0EEEEEEEEEvNT_6ParamsE,"",@"SHT_CUDA_INFO"
	.sectionflags	@""
	.align	4


	//----- nvinfo : EIATTR_CUDA_API_VERSION
	.align		4
        /*0000*/ 	.byte	0x04, 0x37
        /*0002*/ 	.short	(.L_84 - .L_83)
.L_83:
        /*0004*/ 	.word	0x00000082


	//----- nvinfo : EIATTR_KPARAM_INFO
	.align		4
.L_84:
        /*0008*/ 	.byte	0x04, 0x17
        /*000a*/ 	.short	(.L_86 - .L_85)
.L_85:
        /*000c*/ 	.word	0x00000000
        /*0010*/ 	.short	0x0000
        /*0012*/ 	.short	0x0000
        /*0014*/ 	.byte	0x00, 0xf0, 0x01, 0x2e


	//----- nvinfo : EIATTR_SPARSE_MMA_MASK
	.align		4
.L_86:
        /*0018*/ 	.byte	0x03, 0x50
        /*001a*/ 	.short	0x0000


	//----- nvinfo : EIATTR_MAXREG_COUNT
	.align		4
        /*001c*/ 	.byte	0x03, 0x1b
        /*001e*/ 	.short	0x00a8


	//----- nvinfo : EIATTR_MERCURY_ISA_VERSION
	.align		4
        /*0020*/ 	.byte	0x03, 0x5f
        /*0022*/ 	.short	0x0101


	//----- nvinfo : EIATTR_VRC_CTA_INIT_COUNT
	.align		4
        /*0024*/ 	.byte	0x02, 0x4a
	.zero		1
	.zero		1


	//----- nvinfo : EIATTR_EXIT_INSTR_OFFSETS
	.align		4
        /*0028*/ 	.byte	0x04, 0x1c
        /*002a*/ 	.short	(.L_88 - .L_87)


	//   ....[0]....
.L_87:
        /*002c*/ 	.word	0x00000010


	//----- nvinfo : EIATTR_MAX_THREADS
	.align		4
.L_88:
        /*0030*/ 	.byte	0x04, 0x05
        /*0032*/ 	.short	(.L_90 - .L_89)
.L_89:
        /*0034*/ 	.word	0x00000180
        /*0038*/ 	.word	0x00000001
        /*003c*/ 	.word	0x00000001


	//----- nvinfo : EIATTR_CBANK_PARAM_SIZE
	.align		4
.L_90:
        /*0040*/ 	.byte	0x03, 0x19
        /*0042*/ 	.short	0x0b80


	//----- nvinfo : EIATTR_PARAM_CBANK
	.align		4
        /*0044*/ 	.byte	0x04, 0x0a
        /*0046*/ 	.short	(.L_92 - .L_91)
	.align		4
.L_91:
        /*0048*/ 	.word	index@(.nv.constant0._ZN7cutlass13device_kernelIN5flash11enable_sm90INS1_16FlashAttnFwdSm90INS1_25CollectiveMainloopFwdSm90ILi2EN4cute5tupleIJNS5_1CILi2EEENS7_ILi1EEES9_EEENS6_IJNS7_ILi128EEENS7_ILi176EEESB_EEELi128ENS_6half_tEfNS_4arch4Sm90ELb0ELb0ELb1ELb0ELb0ELb0ELb0ELb1ELb1ELb0ELb0ELb0EEENS1_21CollectiveEpilogueFwdINS6_IJSB_SB_SC_EEESA_SE_SG_Li256ELb0ELb0ELb0ELb0EEENS1_29StaticPersistentTileSchedulerILb0EEEEEEEEEvNT_6ParamsE)
        /*004c*/ 	.short	0x0380
        /*004e*/ 	.short	0x0b80


	//----- nvinfo : EIATTR_SW_WAR
	.align		4
.L_92:
        /*0050*/ 	.byte	0x04, 0x36
        /*0052*/ 	.short	(.L_94 - .L_93)
.L_93:
        /*0054*/ 	.word	0x00000008
.L_94:


//--------------------- .nv.info._ZN7cutlass13device_kernelIN5flash11enable_sm90INS1_16FlashAttnFwdSm90INS1_25CollectiveMainloopFwdSm90ILi2EN4cute5tupleIJNS5_1CILi1EEES8_S8_EEENS6_IJNS7_ILi128EEENS7_ILi176EEESA_EEELi128ENS_6half_tEfNS_4arch4Sm90ELb0ELb0ELb1ELb1ELb0ELb0ELb0ELb1ELb1ELb0ELb0ELb0EEENS1_21CollectiveEpilogueFwdINS6_IJSA_SA_SB_EEES9_SD_SF_Li256ELb1ELb0ELb0ELb0EEENS1_36VarlenDynamicPersistentTileSchedulerILi128ELi176ELi256ELi32ELb0ELb0ELb1ELb0ELb1ELb1EEEEEEEEEvNT_6ParamsE --------------------------
	.section	.nv.info._ZN7cutlass13device_kernelIN5flash11enable_sm90INS1_16FlashAttnFwdSm90INS1_25CollectiveMainloopFwdSm90ILi2EN4cute5tupleIJNS5_1CILi1EEES8_S8_EEENS6_IJNS7_ILi128EEENS7_ILi176EEESA_EEELi128ENS_6half_tEfNS_4arch4Sm90ELb0ELb0ELb1ELb1ELb0ELb0ELb0ELb1ELb1ELb0ELb0ELb0EEENS1_21CollectiveEpilogueFwdINS6_IJSA_SA_SB_EEES9_SD_SF_Li256ELb1ELb0ELb0ELb0EEENS1_36VarlenDynamicPersistentTileSchedulerILi128ELi176ELi256ELi32ELb0ELb0ELb1ELb0ELb1ELb1EEEEEEEEEvNT_6ParamsE,"",@"SHT_CUDA_INFO"
	.sectionflags	@""
	.align	4


	//----- nvinfo : EIATTR_CUDA_API_VERSION
	.align		4
        /*0000*/ 	.byte	0x04, 0x37
        /*0002*/ 	.short	(.L_96 - .L_95)
.L_95:
        /*0004*/ 	.word	0x00000082


	//----- nvinfo : EIATTR_KPARAM_INFO
	.align		4
.L_96:
        /*0008*/ 	.byte	0x04, 0x17
        /*000a*/ 	.short	(.L_98 - .L_97)
.L_97:
        /*000c*/ 	.word	0x00000000
        /*0010*/ 	.short	0x0000
        /*0012*/ 	.short	0x0000
        /*0014*/ 	.byte	0x00, 0xf0, 0x01, 0x28


	//----- nvinfo : EIATTR_SPARSE_MMA_MASK
	.align		4
.L_98:
        /*0018*/ 	.byte	0x03, 0x50
        /*001a*/ 	.short	0x0000


	//----- nvinfo : EIATTR_MAXREG_COUNT
	.align		4
        /*001c*/ 	.byte	0x03, 0x1b
        /*001e*/ 	.short	0x00a8


	//----- nvinfo : EIATTR_MERCURY_ISA_VERSION
	.align		4
        /*0020*/ 	.byte	0x03, 0x5f
        /*0022*/ 	.short	0x0101


	//----- nvinfo : EIATTR_VRC_CTA_INIT_COUNT
	.align		4
        /*0024*/ 	.byte	0x02, 0x4a
	.zero		1
	.zero		1


	//----- nvinfo : EIATTR_EXIT_INSTR_OFFSETS
	.align		4
        /*0028*/ 	.byte	0x04, 0x1c
        /*002a*/ 	.short	(.L_100 - .L_99)


	//   ....[0]....
.L_99:
        /*002c*/ 	.word	0x00000010


	//----- nvinfo : EIATTR_MAX_THREADS
	.align		4
.L_100:
        /*0030*/ 	.byte	0x04, 0x05
        /*0032*/ 	.short	(.L_102 - .L_101)
.L_101:
        /*0034*/ 	.word	0x00000180
        /*0038*/ 	.word	0x00000001
        /*003c*/ 	.word	0x00000001


	//----- nvinfo : EIATTR_CBANK_PARAM_SIZE
	.align		4
.L_102:
        /*0040*/ 	.byte	0x03, 0x19
        /*0042*/ 	.short	0x0a00


	//----- nvinfo : EIATTR_PARAM_CBANK
	.align		4
        /*0044*/ 	.byte	0x04, 0x0a
        /*0046*/ 	.short	(.L_104 - .L_103)
	.align		4
.L_103:
        /*0048*/ 	.word	index@(.nv.constant0._ZN7cutlass13device_kernelIN5flash11enable_sm90INS1_16FlashAttnFwdSm90INS1_25CollectiveMainloopFwdSm90ILi2EN4cute5tupleIJNS5_1CILi1EEES8_S8_EEENS6_IJNS7_ILi128EEENS7_ILi176EEESA_EEELi128ENS_6half_tEfNS_4arch4Sm90ELb0ELb0ELb1ELb1ELb0ELb0ELb0ELb1ELb1ELb0ELb0ELb0EEENS1_21CollectiveEpilogueFwdINS6_IJSA_SA_SB_EEES9_SD_SF_Li256ELb1ELb0ELb0ELb0EEENS1_36VarlenDynamicPersistentTileSchedulerILi128ELi176ELi256ELi32ELb0ELb0ELb1ELb0ELb1ELb1EEEEEEEEEvNT_6ParamsE)
        /*004c*/ 	.short	0x0380
        /*004e*/ 	.short	0x0a00


	//----- nvinfo : EIATTR_SW_WAR
	.align		4
.L_104:
        /*0050*/ 	.byte	0x04, 0x36
        /*0052*/ 	.short	(.L_106 - .L_105)
.L_105:
        /*0054*/ 	.word	0x00000008
.L_106:


//--------------------- .nv.info._ZN7cutlass13device_kernelIN5flash11enable_sm90INS1_16FlashAttnFwdSm90INS1_25CollectiveMainloopFwdSm90ILi2EN4cute5tupleIJNS5_1CILi1EEES8_S8_EEENS6_IJNS7_ILi128EEENS7_ILi176EEESA_EEELi128ENS_6half_tEfNS_4arch4Sm90ELb0ELb0ELb1ELb1ELb0ELb1ELb0ELb1ELb1ELb0ELb0ELb0EEENS1_21CollectiveEpilogueFwdINS6_IJSA_SA_SB_EEES9_SD_SF_Li256ELb1ELb0ELb0ELb0EEENS1_36VarlenDynamicPersistentTileSchedulerILi128ELi176ELi256ELi32ELb0ELb0ELb1ELb0ELb1ELb1EEEEEEEEEvNT_6ParamsE --------------------------
	.section	.nv.info._ZN7cutlass13device_kernelIN5flash11enable_sm90INS1_16FlashAttnFwdSm90INS1_25CollectiveMainloopFwdSm90ILi2EN4cute5tupleIJNS5_1CILi1EEES8_S8_EEENS6_IJNS7_ILi128EEENS7_ILi176EEESA_EEELi128ENS_6half_tEfNS_4arch4Sm90ELb0ELb0ELb1ELb1ELb0ELb1ELb0ELb1ELb1ELb0ELb0ELb0EEENS1_21CollectiveEpilogueFwdINS6_IJSA_SA_SB_EEES9_SD_SF_Li256ELb1ELb0ELb0ELb0EEENS1_36VarlenDynamicPersistentTileSchedulerILi128ELi176ELi256ELi32ELb0ELb0ELb1ELb0ELb1ELb1EEEEEEEEEvNT_6ParamsE,"",@"SHT_CUDA_INFO"
	.sectionflags	@""
	.align	4


	//----- nvinfo : EIATTR_CUDA_API_VERSION
	.align		4
        /*0000*/ 	.byte	0x04, 0x37
        /*0002*/ 	.short	(.L_108 - .L_107)
.L_107:
        /*0004*/ 	.word	0x00000082


	//----- nvinfo : EIATTR_KPARAM_INFO
	.align		4
.L_108:
        /*0008*/ 	.byte	0x04, 0x17
        /*000a*/ 	.short	(.L_110 - .L_109)
.L_109:
        /*000c*/ 	.word	0x00000000
        /*0010*/ 	.short	0x0000
        /*0012*/ 	.short	0x0000
        /*0014*/ 	.byte	0x00, 0xf0, 0x01, 0x28


	//----- nvinfo : EIATTR_SPARSE_MMA_MASK
	.align		4
.L_110:
        /*0018*/ 	.byte	0x03, 0x50
        /*001a*/ 	.short	0x0000


	//----- nvinfo : EIATTR_MAXREG_COUNT
	.align		4
        /*001c*/ 	.byte	0x03, 0x1b
        /*001e*/ 	.short	0x00a8


	//----- nvinfo : EIATTR_MERCURY_ISA_VERSION
	.align		4
        /*0020*/ 	.byte	0x03, 0x5f
        /*0022*/ 	.short	0x0101


	//----- nvinfo : EIATTR_VRC_CTA_INIT_COUNT
	.align		4
        /*0024*/ 	.byte	0x02, 0x4a
	.zero		1
	.zero		1


	//----- nvinfo : EIATTR_EXIT_INSTR_OFFSETS
	.align		4
        /*0028*/ 	.byte	0x04, 0x1c
        /*002a*/ 	.short	(.L_112 - .L_111)


	//   ....[0]....
.L_111:
        /*002c*/ 	.word	0x00000010


	//----- nvinfo : EIATTR_MAX_THREADS
	.align		4
.L_112:
        /*0030*/ 	.byte	0x04, 0x05
        /*0032*/ 	.short	(.L_114 - .L_113)
.L_113:
        /*0034*/ 	.word	0x00000180
        /*0038*/ 	.word	0x00000001
        /*003c*/ 	.word	0x00000001


	//----- nvinfo : EIATTR_CBANK_PARAM_SIZE
	.align		4
.L_114:
        /*0040*/ 	.byte	0x03, 0x19
        /*0042*/ 	.short	0x0a00


	//----- nvinfo : EIATTR_PARAM_CBANK
	.align		4
        /*0044*/ 	.byte	0x04, 0x0a
        /*0046*/ 	.short	(.L_116 - .L_115)
	.align		4
.L_115:
        /*0048*/ 	.word	index@(.nv.constant0._ZN7cutlass13device_kernelIN5flash11enable_sm90INS1_16FlashAttnFwdSm90INS1_25CollectiveMainloopFwdSm90ILi2EN4cute5tupleIJNS5_1CILi1EEES8_S8_EEENS6_IJNS7_ILi128EEENS7_ILi176EEESA_EEELi128ENS_6half_tEfNS_4arch4Sm90ELb0ELb0ELb1ELb1ELb0ELb1ELb0ELb1ELb1ELb0ELb0ELb0EEENS1_21CollectiveEpilogueFwdINS6_IJSA_SA_SB_EEES9_SD_SF_Li256ELb1ELb0ELb0ELb0EEENS1_36VarlenDynamicPersistentTileSchedulerILi128ELi176ELi256ELi32ELb0ELb0ELb1ELb0ELb1ELb1EEEEEEEEEvNT_6ParamsE)
        /*004c*/ 	.short	0x0380
        /*004e*/ 	.short	0x0a00


	//----- nvinfo : EIATTR_SW_WAR
	.align		4
.L_116:
        /*0050*/ 	.byte	0x04, 0x36
        /*0052*/ 	.short	(.L_118 - .L_117)
.L_117:
        /*0054*/ 	.word	0x00000008
.L_118:


//--------------------- .nv.info._ZN7cutlass13device_kernelIN5flash11enable_sm90INS1_16FlashAttnFwdSm90INS1_25CollectiveMainloopFwdSm90ILi2EN4cute5tupleIJNS5_1CILi1EEES8_S8_EEENS6_IJNS7_ILi128EEESA_SA_EEELi128ENS_6half_tEfNS_4arch4Sm90ELb0ELb1ELb1ELb0ELb0ELb0ELb0ELb1ELb1ELb0ELb0ELb0EEENS1_21CollectiveEpilogueFwdISB_S9_SC_SE_Li256ELb0ELb0ELb0ELb0EEENS1_30DynamicPersistentTileSchedulerILi256ELi32ELb0ELb0ELb1EEEEEEEEEvNT_6ParamsE --------------------------
	.section	.nv.info._ZN7cutlass13device_kernelIN5flash11enable_sm90INS1_16FlashAttnFwdSm90INS1_25CollectiveMainloopFwdSm90ILi2EN4cute5tupleIJNS5_1CILi1EEES8_S8_EEENS6_IJNS7_ILi128EEESA_SA_EEELi128ENS_6half_tEfNS_4arch4Sm90ELb0ELb1ELb1ELb0ELb0ELb0ELb0ELb1ELb1ELb0ELb0ELb0EEENS1_21CollectiveEpilogueFwdISB_S9_SC_SE_Li256ELb0ELb0ELb0ELb0EEENS1_30DynamicPersistentTileSchedulerILi256ELi32ELb0ELb0ELb1EEEEEEEEEvNT_6ParamsE,"",@"SHT_CUDA_INFO"
	.sectionflags	@""
	.align	4


	//----- nvinfo : EIATTR_CUDA_API_VERSION
	.align		4
        /*0000*/ 	.byte	0x04, 0x37
        /*0002*/ 	.short	(.L_120 - .L_119)
.L_119:
        /*0004*/ 	.word	0x00000082


	//----- nvinfo : EIATTR_KPARAM_INFO
	.align		4
.L_120:
        /*0008*/ 	.byte	0x04, 0x17
        /*000a*/ 	.short	(.L_122 - .L_121)
.L_121:
        /*000c*/ 	.word	0x00000000
        /*0010*/ 	.short	0x0000
        /*0012*/ 	.short	0x0000
        /*0014*/ 	.byte	0x00, 0xf0, 0x01, 0x2e


	//----- nvinfo : EIATTR_SPARSE_MMA_MASK
	.align		4
.L_122:
        /*0018*/ 	.byte	0x03, 0x50
        /*001a*/ 	.short	0x0000


	//----- nvinfo : EIATTR_MAXREG_COUNT
	.align		4
        /*001c*/ 	.byte	0x03, 0x1b
        /*001e*/ 	.short	0x00a8


	//----- nvinfo : EIATTR_MERCURY_ISA_VERSION
	.align		4
        /*0020*/ 	.byte	0x03, 0x5f
        /*0022*/ 	.short	0x0101


	//----- nvinfo : EIATTR_VRC_CTA_INIT_COUNT
	.align		4
        /*0024*/ 	.byte	0x02, 0x4a
	.zero		1
	.zero		1


	//----- nvinfo : EIATTR_EXIT_INSTR_OFFSETS
	.align		4
        /*0028*/ 	.byte	0x04, 0x1c
        /*002a*/ 	.short	(.L_124 - .L_123)


	//   ....[0]....
.L_123:
        /*002c*/ 	.word	0x00000010


	//----- nvinfo : EIATTR_MAX_THREADS
	.align		4
.L_124:
        /*0030*/ 	.byte	0x04, 0x05
        /*0032*/ 	.short	(.L_126 - .L_125)
.L_125:
        /*0034*/ 	.word	0x00000180
        /*0038*/ 	.word	0x00000001
        /*003c*/ 	.word	0x00000001


	//----- nvinfo : EIATTR_CBANK_PARAM_SIZE
	.align		4
.L_126:
        /*0040*/ 	.byte	0x03, 0x19
        /*0042*/ 	.short	0x0b80


	//----- nvinfo : EIATTR_PARAM_CBANK
	.align		4
        /*0044*/ 	.byte	0x04, 0x0a
        /*0046*/ 	.short	(.L_128 - .L_127)
	.align		4
.L_127:
        /*0048*/ 	.word	index@(.nv.constant0._ZN7cutlass13device_kernelIN5flash11enable_sm90INS1_16FlashAttnFwdSm90INS1_25CollectiveMainloopFwdSm90ILi2EN4cute5tupleIJNS5_1CILi1EEES8_S8_EEENS6_IJNS7_ILi128EEESA_SA_EEELi128ENS_6half_tEfNS_4arch4Sm90ELb0ELb1ELb1ELb0ELb0ELb0ELb0ELb1ELb1ELb0ELb0ELb0EEENS1_21CollectiveEpilogueFwdISB_S9_SC_SE_Li256ELb0ELb0ELb0ELb0EEENS1_30DynamicPersistentTileSchedulerILi256ELi32ELb0ELb0ELb1EEEEEEEEEvNT_6ParamsE)
        /*004c*/ 	.short	0x0380
        /*004e*/ 	.short	0x0b80


	//----- nvinfo : EIATTR_SW_WAR
	.align		4
.L_128:
        /*0050*/ 	.byte	0x04, 0x36
        /*0052*/ 	.short	(.L_130 - .L_129)
.L_129:
        /*0054*/ 	.word	0x00000008
.L_130:


//--------------------- .nv.info._ZN7cutlass13device_kernelIN5flash11enable_sm90INS1_16FlashAttnFwdSm90INS1_25CollectiveMainloopFwdSm90ILi2EN4cute5tupleIJNS5_1CILi1EEES8_S8_EEENS6_IJNS7_ILi128EEESA_SA_EEELi128ENS_6half_tEfNS_4arch4Sm90ELb0ELb1ELb1ELb1ELb0ELb0ELb0ELb1ELb1ELb0ELb0ELb0EEENS1_21CollectiveEpilogueFwdISB_S9_SC_SE_Li256ELb1ELb0ELb0ELb0EEENS1_36VarlenDynamicPersistentTileSchedulerILi128ELi128ELi256ELi32ELb0ELb0ELb1ELb1ELb0ELb1EEEEEEEEEvNT_6ParamsE --------------------------
	.section	.nv.info._ZN7cutlass13device_kernelIN5flash11enable_sm90INS1_16FlashAttnFwdSm90INS1_25CollectiveMainloopFwdSm90ILi2EN4cute5tupleIJNS5_1CILi1EEES8_S8_EEENS6_IJNS7_ILi128EEESA_SA_EEELi128ENS_6half_tEfNS_4arch4Sm90ELb0ELb1ELb1ELb1ELb0ELb0ELb0ELb1ELb1ELb0ELb0ELb0EEENS1_21CollectiveEpilogueFwdISB_S9_SC_SE_Li256ELb1ELb0ELb0ELb0EEENS1_36VarlenDynamicPersistentTileSchedulerILi128ELi128ELi256ELi32ELb0ELb0ELb1ELb1ELb0ELb1EEEEEEEEEvNT_6ParamsE,"",@"SHT_CUDA_INFO"
	.sectionflags	@""
	.align	4


	//----- nvinfo : EIATTR_CUDA_API_VERSION
	.align		4
        /*0000*/ 	.byte	0x04, 0x37
        /*0002*/ 	.short	(.L_132 - .L_131)
.L_131:
        /*0004*/ 	.word	0x00000082


	//----- nvinfo : EIATTR_KPARAM_INFO
	.align		4
.L_132:
        /*0008*/ 	.byte	0x04, 0x17
        /*000a*/ 	.short	(.L_134 - .L_133)
.L_133:
        /*000c*/ 	.word	0x00000000
        /*0010*/ 	.short	0x0000
        /*0012*/ 	.short	0x0000
        /*0014*/ 	.byte	0x00, 0xf0, 0x01, 0x28


	//----- nvinfo : EIATTR_SPARSE_MMA_MASK
	.align		4
.L_134:
        /*0018*/ 	.byte	0x03, 0x50
        /*001a*/ 	.short	0x0000


	//----- nvinfo : EIATTR_MAXREG_COUNT
	.align		4
        /*001c*/ 	.byte	0x03, 0x1b
        /*001e*/ 	.short	0x00a8


	//----- nvinfo : EIATTR_MERCURY_ISA_VERSION
	.align		4
        /*0020*/ 	.byte	0x03, 0x5f
        /*0022*/ 	.short	0x0101


	//----- nvinfo : EIATTR_VRC_CTA_INIT_COUNT
	.align		4
        /*0024*/ 	.byte	0x02, 0x4a
	.zero		1
	.zero		1


	//----- nvinfo : EIATTR_EXIT_INSTR_OFFSETS
	.align		4
        /*0028*/ 	.byte	0x04, 0x1c
        /*002a*/ 	.short	(.L_136 - .L_135)


	//   ....[0]....
.L_135:
        /*002c*/ 	.word	0x00000010


	//----- nvinfo : EIATTR_MAX_THREADS
	.align		4
.L_136:
        /*0030*/ 	.byte	0x04, 0x05
        /*0032*/ 	.short	(.L_138 - .L_137)
.L_137:
        /*0034*/ 	.word	0x00000180
        /*0038*/ 	.word	0x00000001
        /*003c*/ 	.word	0x00000001


	//----- nvinfo : EIATTR_CBANK_PARAM_SIZE
	.align		4
.L_138:
        /*0040*/ 	.byte	0x03, 0x19
        /*0042*/ 	.short	0x0a00


	//----- nvinfo : EIATTR_PARAM_CBANK
	.align		4
        /*0044*/ 	.byte	0x04, 0x0a
        /*0046*/ 	.short	(.L_140 - .L_139)
	.align		4
.L_139:
        /*0048*/ 	.word	index@(.nv.constant0._ZN7cutlass13device_kernelIN5flash11enable_sm90INS1_16FlashAttnFwdSm90INS1_25CollectiveMainloopFwdSm90ILi2EN4cute5tupleIJNS5_1CILi1EEES8_S8_EEENS6_IJNS7_ILi128EEESA_SA_EEELi128ENS_6half_tEfNS_4arch4Sm90ELb0ELb1ELb1ELb1ELb0ELb0ELb0ELb1ELb1ELb0ELb0ELb0EEENS1_21CollectiveEpilogueFwdISB_S9_SC_SE_Li256ELb1ELb0ELb0ELb0EEENS1_36VarlenDynamicPersistentTileSchedulerILi128ELi128ELi256ELi32ELb0ELb0ELb1ELb1ELb0ELb1EEEEEEEEEvNT_6ParamsE)
        /*004c*/ 	.short	0x0380
        /*004e*/ 	.short	0x0a00


	//----- nvinfo : EIATTR_SW_WAR
	.align		4
.L_140:
        /*0050*/ 	.byte	0x04, 0x36
        /*0052*/ 	.short	(.L_142 - .L_141)
.L_141:
        /*0054*/ 	.word	0x00000008
.L_142:


//--------------------- .nv.info._ZN7cutlass13device_kernelIN5flash11enable_sm90INS1_16FlashAttnFwdSm90INS1_25CollectiveMainloopFwdSm90ILi2EN4cute5tupleIJNS5_1CILi1EEES8_S8_EEENS6_IJNS7_ILi128EEESA_SA_EEELi128ENS_6half_tEfNS_4arch4Sm90ELb0ELb1ELb1ELb1ELb0ELb1ELb0ELb1ELb1ELb0ELb0ELb0EEENS1_21CollectiveEpilogueFwdISB_S9_SC_SE_Li256ELb1ELb0ELb0ELb0EEENS1_36VarlenDynamicPersistentTileSchedulerILi128ELi128ELi256ELi32ELb0ELb0ELb1ELb1ELb0ELb1EEEEEEEEEvNT_6ParamsE --------------------------
	.section	.nv.info._ZN7cutlass13device_kernelIN5flash11enable_sm90INS1_16FlashAttnFwdSm90INS1_25CollectiveMainloopFwdSm90ILi2EN4cute5tupleIJNS5_1CILi1EEES8_S8_EEENS6_IJNS7_ILi128EEESA_SA_EEELi128ENS_6half_tEfNS_4arch4Sm90ELb0ELb1ELb1ELb1ELb0ELb1ELb0ELb1ELb1ELb0ELb0ELb0EEENS1_21CollectiveEpilogueFwdISB_S9_SC_SE_Li256ELb1ELb0ELb0ELb0EEENS1_36VarlenDynamicPersistentTileSchedulerILi128ELi128ELi256ELi32ELb0ELb0ELb1ELb1ELb0ELb1EEEEEEEEEvNT_6ParamsE,"",@"SHT_CUDA_INFO"
	.sectionflags	@""
	.align	4


	//----- nvinfo : EIATTR_CUDA_API_VERSION
	.align		4
        /*0000*/ 	.byte	0x04, 0x37
        /*0002*/ 	.short	(.L_144 - .L_143)
.L_143:
        /*0004*/ 	.word	0x00000082


	//----- nvinfo : EIATTR_KPARAM_INFO
	.align		4
.L_144:
        /*0008*/ 	.byte	0x04, 0x17
        /*000a*/ 	.short	(.L_146 - .L_145)
.L_145:
        /*000c*/ 	.word	0x00000000
        /*0010*/ 	.short	0x0000
        /*0012*/ 	.short	0x0000
        /*0014*/ 	.byte	0x00, 0xf0, 0x01, 0x28


	//----- nvinfo : EIATTR_SPARSE_MMA_MASK
	.align		4
.L_146:
        /*0018*/ 	.byte	0x03, 0x50
        /*001a*/ 	.short	0x0000


	//----- nvinfo : EIATTR_MAXREG_COUNT
	.align		4
        /*001c*/ 	.byte	0x03, 0x1b
        /*001e*/ 	.short	0x00a8


	//----- nvinfo : EIATTR_MERCURY_ISA_VERSION
	.align		4
        /*0020*/ 	.byte	0x03, 0x5f
        /*0022*/ 	.short	0x0101


	//----- nvinfo : EIATTR_VRC_CTA_INIT_COUNT
	.align		4
        /*0024*/ 	.byte	0x02, 0x4a
	.zero		1
	.zero		1


	//----- nvinfo : EIATTR_EXIT_INSTR_OFFSETS
	.align		4
        /*0028*/ 	.byte	0x04, 0x1c
        /*002a*/ 	.short	(.L_148 - .L_147)


	//   ....[0]....
.L_147:
        /*002c*/ 	.word	0x00000010


	//----- nvinfo : EIATTR_MAX_THREADS
	.align		4
.L_148:
        /*0030*/ 	.byte	0x04, 0x05
        /*0032*/ 	.short	(.L_150 - .L_149)
.L_149:
        /*0034*/ 	.word	0x00000180
        /*0038*/ 	.word	0x00000001
        /*003c*/ 	.word	0x00000001


	//----- nvinfo : EIATTR_CBANK_PARAM_SIZE
	.align		4
.L_150:
        /*0040*/ 	.byte	0x03, 0x19
        /*0042*/ 	.short	0x0a00


	//----- nvinfo : EIATTR_PARAM_CBANK
	.align		4
        /*0044*/ 	.byte	0x04, 0x0a
        /*0046*/ 	.short	(.L_152 - .L_151)
	.align		4
.L_151:
        /*0048*/ 	.word	index@(.nv.constant0._ZN7cutlass13device_kernelIN5flash11enable_sm90INS1_16FlashAttnFwdSm90INS1_25CollectiveMainloopFwdSm90ILi2EN4cute5tupleIJNS5_1CILi1EEES8_S8_EEENS6_IJNS7_ILi128EEESA_SA_EEELi128ENS_6half_tEfNS_4arch4Sm90ELb0ELb1ELb1ELb1ELb0ELb1ELb0ELb1ELb1ELb0ELb0ELb0EEENS1_21CollectiveEpilogueFwdISB_S9_SC_SE_Li256ELb1ELb0ELb0ELb0EEENS1_36VarlenDynamicPersistentTileSchedulerILi128ELi128ELi256ELi32ELb0ELb0ELb1ELb1ELb0ELb1EEEEEEEEEvNT_6ParamsE)
        /*004c*/ 	.short	0x0380
        /*004e*/ 	.short	0x0a00


	//----- nvinfo : EIATTR_SW_WAR
	.align		4
.L_152:
        /*0050*/ 	.byte	0x04, 0x36
        /*0052*/ 	.short	(.L_154 - .L_153)
.L_153:
        /*0054*/ 	.word	0x00000008
.L_154:


//--------------------- .nv.info._ZN7cutlass13device_kernelIN5flash11enable_sm90INS1_16FlashAttnFwdSm90INS1_25CollectiveMainloopFwdSm90ILi2EN4cute5tupleIJNS5_1CILi1EEES8_S8_EEENS6_IJNS7_ILi128EEESA_SA_EEELi128ENS_6half_tEfNS_4arch4Sm90ELb1ELb0ELb1ELb0ELb0ELb0ELb0ELb1ELb1ELb0ELb0ELb0EEENS1_21CollectiveEpilogueFwdISB_S9_SC_SE_Li256ELb0ELb0ELb0ELb0EEENS1_30DynamicPersistentTileSchedulerILi256ELi32ELb0ELb0ELb1EEEEEEEEEvNT_6ParamsE --------------------------
	.section	.nv.info._ZN7cutlass13device_kernelIN5flash11enable_sm90INS1_16FlashAttnFwdSm90INS1_25CollectiveMainloopFwdSm90ILi2EN4cute5tupleIJNS5_1CILi1EEES8_S8_EEENS6_IJNS7_ILi128EEESA_SA_EEELi128ENS_6half_tEfNS_4arch4Sm90ELb1ELb0ELb1ELb0ELb0ELb0ELb0ELb1ELb1ELb0ELb0ELb0EEENS1_21CollectiveEpilogueFwdISB_S9_SC_SE_Li256ELb0ELb0ELb0ELb0EEENS1_30DynamicPersistentTileSchedulerILi256ELi32ELb0ELb0ELb1EEEEEEEEEvNT_6ParamsE,"",@"SHT_CUDA_INFO"
	.sectionflags	@""
	.align	4


	//----- nvinfo : EIATTR_CUDA_API_VERSION
	.align		4
        /*0000*/ 	.byte	0x04, 0x37
        /*0002*/ 	.short	(.L_156 - .L_155)
.L_155:
        /*0004*/ 	.word	0x00000082


	//----- nvinfo : EIATTR_KPARAM_INFO
	.align		4
.L_156:
        /*0008*/ 	.byte	0x04, 0x17
        /*000a*/ 	.short	(.L_158 - .L_157)
.L_157:
        /*000c*/ 	.word	0x00000000
        /*0010*/ 	.short	0x0000
        /*0012*/ 	.short	0x0000
        /*0014*/ 	.byte	0x00, 0xf0, 0x01, 0x2e


	//----- nvinfo : EIATTR_SPARSE_MMA_MASK
	.align		4
.L_158:
        /*0018*/ 	.byte	0x03, 0x50
        /*001a*/ 	.short	0x0000


	//----- nvinfo : EIATTR_MAXREG_COUNT
	.align		4
        /*001c*/ 	.byte	0x03, 0x1b
        /*001e*/ 	.short	0x00a8


	//----- nvinfo : EIATTR_MERCURY_ISA_VERSION
	.align		4
        /*0020*/ 	.byte	0x03, 0x5f
        /*0022*/ 	.short	0x0101


	//----- nvinfo : EIATTR_VRC_CTA_INIT_COUNT
	.align		4
        /*0024*/ 	.byte	0x02, 0x4a
	.zero		1
	.zero		1


	//----- nvinfo : EIATTR_EXIT_INSTR_OFFSETS
	.align		4
        /*0028*/ 	.byte	0x04, 0x1c
        /*002a*/ 	.short	(.L_160 - .L_159)


	//   ....[0]....
.L_159:
        /*002c*/ 	.word	0x00000010


	//----- nvinfo : EIATTR_MAX_THREADS
	.align		4
.L_160:
        /*0030*/ 	.byte	0x04, 0x05
        /*0032*/ 	.short	(.L_162 - .L_161)
.L_161:
        /*0034*/ 	.word	0x00000180
        /*0038*/ 	.word	0x00000001
        /*003c*/ 	.word	0x00000001


	//----- nvinfo : EIATTR_CBANK_PARAM_SIZE
	.align		4
.L_162:
        /*0040*/ 	.byte	0x03, 0x19
        /*0042*/ 	.short	0x0b80


	//----- nvinfo : EIATTR_PARAM_CBANK
	.align		4
        /*0044*/ 	.byte	0x04, 0x0a
        /*0046*/ 	.short	(.L_164 - .L_163)
	.align		4
.L_163:
        /*0048*/ 	.word	index@(.nv.constant0._ZN7cutlass13device_kernelIN5flash11enable_sm90INS1_16FlashAttnFwdSm90INS1_25CollectiveMainloopFwdSm90ILi2EN4cute5tupleIJNS5_1CILi1EEES8_S8_EEENS6_IJNS7_ILi128EEESA_SA_EEELi128ENS_6half_tEfNS_4arch4Sm90ELb1ELb0ELb1ELb0ELb0ELb0ELb0ELb1ELb1ELb0ELb0ELb0EEENS1_21CollectiveEpilogueFwdISB_S9_SC_SE_Li256ELb0ELb0ELb0ELb0EEENS1_30DynamicPersistentTileSchedulerILi256ELi32ELb0ELb0ELb1EEEEEEEEEvNT_6ParamsE)
        /*004c*/ 	.short	0x0380
        /*004e*/ 	.short	0x0b80


	//----- nvinfo : EIATTR_SW_WAR
	.align		4
.L_164:
        /*0050*/ 	.byte	0x04, 0x36
        /*0052*/ 	.short	(.L_166 - .L_165)
.L_165:
        /*0054*/ 	.word	0x00000008
.L_166:


//--------------------- .nv.info._ZN7cutlass13device_kernelIN5flash11enable_sm90INS1_16FlashAttnFwdSm90INS1_25CollectiveMainloopFwdSm90ILi2EN4cute5tupleIJNS5_1CILi1EEES8_S8_EEENS6_IJNS7_ILi128EEESA_SA_EEELi128ENS_6half_tEfNS_4arch4Sm90ELb1ELb0ELb1ELb1ELb0ELb0ELb0ELb1ELb1ELb0ELb0ELb0EEENS1_21CollectiveEpilogueFwdISB_S9_SC_SE_Li256ELb1ELb0ELb0ELb0EEENS1_36VarlenDynamicPersistentTileSchedulerILi128ELi128ELi256ELi32ELb0ELb0ELb1ELb1ELb1ELb1EEEEEEEEEvNT_6ParamsE --------------------------
	.section	.nv.info._ZN7cutlass13device_kernelIN5flash11enable_sm90INS1_16FlashAttnFwdSm90INS1_25CollectiveMainloopFwdSm90ILi2EN4cute5tupleIJNS5_1CILi1EEES8_S8_EEENS6_IJNS7_ILi128EEESA_SA_EEELi128ENS_6half_tEfNS_4arch4Sm90ELb1ELb0ELb1ELb1ELb0ELb0ELb0ELb1ELb1ELb0ELb0ELb0EEENS1_21CollectiveEpilogueFwdISB_S9_SC_SE_Li256ELb1ELb0ELb0ELb0EEENS1_36VarlenDynamicPersistentTileSchedulerILi128ELi128ELi256ELi32ELb0ELb0ELb1ELb1ELb1ELb1EEEEEEEEEvNT_6ParamsE,"",@"SHT_CUDA_INFO"
	.sectionflags	@""
	.align	4


	//----- nvinfo : EIATTR_CUDA_API_VERSION
	.align		4
        /*0000*/ 	.byte	0x04, 0x37
        /*0002*/ 	.short	(.L_168 - .L_167)
.L_167:
        /*0004*/ 	.word	0x00000082


	//----- nvinfo : EIATTR_KPARAM_INFO
	.align		4
.L_168:
        /*0008*/ 	.byte	0x04, 0x17
        /*000a*/ 	.short	(.L_170 - .L_169)
.L_169:
        /*000c*/ 	.word	0x00000000
        /*0010*/ 	.short	0x0000
        /*0012*/ 	.short	0x0000
        /*0014*/ 	.byte	0x00, 0xf0, 0x01, 0x28


	//----- nvinfo : EIATTR_SPARSE_MMA_MASK
	.align		4
.L_170:
        /*0018*/ 	.byte	0x03, 0x50
        /*001a*/ 	.short	0x0000


	//----- nvinfo : EIATTR_MAXREG_COUNT
	.align		4
        /*001c*/ 	.byte	0x03, 0x1b
        /*001e*/ 	.short	0x00a8


	//----- nvinfo : EIATTR_MERCURY_ISA_VERSION
	.align		4
        /*0020*/ 	.byte	0x03, 0x5f
        /*0022*/ 	.short	0x0101


	//----- nvinfo : EIATTR_VRC_CTA_INIT_COUNT
	.align		4
        /*0024*/ 	.byte	0x02, 0x4a
	.zero		1
	.zero		1


	//----- nvinfo : EIATTR_EXIT_INSTR_OFFSETS
	.align		4
        /*0028*/ 	.byte	0x04, 0x1c
        /*002a*/ 	.short	(.L_172 - .L_171)


	//   ....[0]....
.L_171:
        /*002c*/ 	.word	0x00000010


	//----- nvinfo : EIATTR_MAX_THREADS
	.align		4
.L_172:
        /*0030*/ 	.byte	0x04, 0x05
        /*0032*/ 	.short	(.L_174 - .L_173)
.L_173:
        /*0034*/ 	.word	0x00000180
        /*0038*/ 	.word	0x00000001
        /*003c*/ 	.word	0x00000001


	//----- nvinfo : EIATTR_CBANK_PARAM_SIZE
	.align		4
.L_174:
        /*0040*/ 	.byte	0x03, 0x19
        /*0042*/ 	.short	0x0a00


	//----- nvinfo : EIATTR_PARAM_CBANK
	.align		4
        /*0044*/ 	.byte	0x04, 0x0a
        /*0046*/ 	.short	(.L_176 - .L_175)
	.align		4
.L_175:
        /*0048*/ 	.word	index@(.nv.constant0._ZN7cutlass13device_kernelIN5flash11enable_sm90INS1_16FlashAttnFwdSm90INS1_25CollectiveMainloopFwdSm90ILi2EN4cute5tupleIJNS5_1CILi1EEES8_S8_EEENS6_IJNS7_ILi128EEESA_SA_EEELi128ENS_6half_tEfNS_4arch4Sm90ELb1ELb0ELb1ELb1ELb0ELb0ELb0ELb1ELb1ELb0ELb0ELb0EEENS1_21CollectiveEpilogueFwdISB_S9_SC_SE_Li256ELb1ELb0ELb0ELb0EEENS1_36VarlenDynamicPersistentTileSchedulerILi128ELi128ELi256ELi32ELb0ELb0ELb1ELb1ELb1ELb1EEEEEEEEEvNT_6ParamsE)
        /*004c*/ 	.short	0x0380
        /*004e*/ 	.short	0x0a00


	//----- nvinfo : EIATTR_SW_WAR
	.align		4
.L_176:
        /*0050*/ 	.byte	0x04, 0x36
        /*0052*/ 	.short	(.L_178 - .L_177)
.L_177:
        /*0054*/ 	.word	0x00000008
.L_178:


//--------------------- .nv.info._ZN7cutlass13device_kernelIN5flash11enable_sm90INS1_16FlashAttnFwdSm90INS1_25CollectiveMainloopFwdSm90ILi2EN4cute5tupleIJNS5_1CILi1EEES8_S8_EEENS6_IJNS7_ILi128EEESA_SA_EEELi128ENS_6half_tEfNS_4arch4Sm90ELb1ELb0ELb1ELb1ELb0ELb1ELb0ELb1ELb1ELb0ELb0ELb0EEENS1_21CollectiveEpilogueFwdISB_S9_SC_SE_Li256ELb1ELb0ELb0ELb0EEENS1_36VarlenDynamicPersistentTileSchedulerILi128ELi128ELi256ELi32ELb0ELb0ELb1ELb1ELb1ELb1EEEEEEEEEvNT_6ParamsE --------------------------
	.section	.nv.info._ZN7cutlass13device_kernelIN5flash11enable_sm90INS1_16FlashAttnFwdSm90INS1_25CollectiveMainloopFwdSm90ILi2EN4cute5tupleIJNS5_1CILi1EEES8_S8_EEENS6_IJNS7_ILi128EEESA_SA_EEELi128ENS_6half_tEfNS_4arch4Sm90ELb1ELb0ELb1ELb1ELb0ELb1ELb0ELb1ELb1ELb0ELb0ELb0EEENS1_21CollectiveEpilogueFwdISB_S9_SC_SE_Li256ELb1ELb0ELb0ELb0EEENS1_36VarlenDynamicPersistentTileSchedulerILi128ELi128ELi256ELi32ELb0ELb0ELb1ELb1ELb1ELb1EEEEEEEEEvNT_6ParamsE,"",@"SHT_CUDA_INFO"
	.sectionflags	@""
	.align	4


	//----- nvinfo : EIATTR_CUDA_API_VERSION
	.align		4
        /*0000*/ 	.byte	0x04, 0x37
        /*0002*/ 	.short	(.L_180 - .L_179)
.L_179:
        /*0004*/ 	.word	0x00000082


	//----- nvinfo : EIATTR_KPARAM_INFO
	.align		4
.L_180:
        /*0008*/ 	.byte	0x04, 0x17
        /*000a*/ 	.short	(.L_182 - .L_181)
.L_181:
        /*000c*/ 	.word	0x00000000
        /*0010*/ 	.short	0x0000
        /*0012*/ 	.short	0x0000
        /*0014*/ 	.byte	0x00, 0xf0, 0x01, 0x28


	//----- nvinfo : EIATTR_SPARSE_MMA_MASK
	.align		4
.L_182:
        /*0018*/ 	.byte	0x03, 0x50
        /*001a*/ 	.short	0x0000


	//----- nvinfo : EIATTR_MAXREG_COUNT
	.align		4
        /*001c*/ 	.byte	0x03, 0x1b
        /*001e*/ 	.short	0x00a8


	//----- nvinfo : EIATTR_MERCURY_ISA_VERSION
	.align		4
        /*0020*/ 	.byte	0x03, 0x5f
        /*0022*/ 	.short	0x0101


	//----- nvinfo : EIATTR_VRC_CTA_INIT_COUNT
	.align		4
        /*0024*/ 	.byte	0x02, 0x4a
	.zero		1
	.zero		1


	//----- nvinfo : EIATTR_EXIT_INSTR_OFFSETS
	.align		4
        /*0028*/ 	.byte	0x04, 0x1c
        /*002a*/ 	.short	(.L_184 - .L_183)


	//   ....[0]....
.L_183:
        /*002c*/ 	.word	0x00000010


	//----- nvinfo : EIATTR_MAX_THREADS
	.align		4
.L_184:
        /*0030*/ 	.byte	0x04, 0x05
        /*0032*/ 	.short	(.L_186 - .L_185)
.L_185:
        /*0034*/ 	.word	0x00000180
        /*0038*/ 	.word	0x00000001
        /*003c*/ 	.word	0x00000001


	//----- nvinfo : EIATTR_CBANK_PARAM_SIZE
	.align		4
.L_186:
        /*0040*/ 	.byte	0x03, 0x19
        /*0042*/ 	.short	0x0a00


	//----- nvinfo : EIATTR_PARAM_CBANK
	.align		4
        /*0044*/ 	.byte	0x04, 0x0a
        /*0046*/ 	.short	(.L_188 - .L_187)
	.align		4
.L_187:
        /*0048*/ 	.word	index@(.nv.constant0._ZN7cutlass13device_kernelIN5flash11enable_sm90INS1_16FlashAttnFwdSm90INS1_25CollectiveMainloopFwdSm90ILi2EN4cute5tupleIJNS5_1CILi1EEES8_S8_EEENS6_IJNS7_ILi128EEESA_SA_EEELi128ENS_6half_tEfNS_4arch4Sm90ELb1ELb0ELb1ELb1ELb0ELb1ELb0ELb1ELb1ELb0ELb0ELb0EEENS1_21CollectiveEpilogueFwdISB_S9_SC_SE_Li256ELb1ELb0ELb0ELb0EEENS1_36VarlenDynamicPersistentTileSchedulerILi128ELi128ELi256ELi32ELb0ELb0ELb1ELb1ELb1ELb1EEEEEEEEEvNT_6ParamsE)
        /*004c*/ 	.short	0x0380
        /*004e*/ 	.short	0x0a00


	//----- nvinfo : EIATTR_SW_WAR
	.align		4
.L_188:
        /*0050*/ 	.byte	0x04, 0x36
        /*0052*/ 	.short	(.L_190 - .L_189)
.L_189:
        /*0054*/ 	.word	0x00000008
.L_190:


//--------------------- .nv.callgraph             --------------------------
	.section	.nv.callgraph,"",@"SHT_CUDA_CALLGRAPH"
	.align	4
	.sectionentsize	8
	.align		4
        /*0000*/ 	.word	0x00000000
	.align		4
        /*0004*/ 	.word	0xffffffff
	.align		4
        /*0008*/ 	.word	0x00000000
	.align		4
        /*000c*/ 	.word	0xfffffffe
	.align		4
        /*0010*/ 	.word	0x00000000
	.align		4
        /*0014*/ 	.word	0xfffffffd
	.align		4
        /*0018*/ 	.word	0x00000000
	.align		4
        /*001c*/ 	.word	0xfffffffc


//--------------------- .nv.constant4             --------------------------
	.section	.nv.constant4,"a",@progbits
	.align	8
	.align		8
.nv.constant4:
        /*0000*/ 	.dword	_ZN74_INTERNAL_ee2866d2_38_flash_fwd_hdim128_fp16_softcap_sm90_cu_ceb34e2a_33844cuda3std3__45__cpo5beginE
	.align		8
        /*0008*/ 	.dword	_ZN74_INTERNAL_ee2866d2_38_flash_fwd_hdim128_fp16_softcap_sm90_cu_ceb34e2a_33844cuda3std3__45__cpo3endE
	.align		8
        /*0010*/ 	.dword	_ZN74_INTERNAL_ee2866d2_38_flash_fwd_hdim128_fp16_softcap_sm90_cu_ceb34e2a_33844cuda3std3__45__cpo6cbeginE
	.align		8
        /*0018*/ 	.dword	_ZN74_INTERNAL_ee2866d2_38_flash_fwd_hdim128_fp16_softcap_sm90_cu_ceb34e2a_33844cuda3std3__45__cpo4cendE
	.align		8
        /*0020*/ 	.dword	_ZN74_INTERNAL_ee2866d2_38_flash_fwd_hdim128_fp16_softcap_sm90_cu_ceb34e2a_33844cuda3std3__476_GLOBAL__N__ee2866d2_38_flash_fwd_hdim128_fp16_softcap_sm90_cu_ceb34e2a_33846ignoreE
	.align		8
        /*0028*/ 	.dword	_ZN74_INTERNAL_ee2866d2_38_flash_fwd_hdim128_fp16_softcap_sm90_cu_ceb34e2a_33844cuda3std3__419piecewise_constructE
	.align		8
        /*0030*/ 	.dword	_ZN74_INTERNAL_ee2866d2_38_flash_fwd_hdim128_fp16_softcap_sm90_cu_ceb34e2a_33844cuda3std3__48in_placeE
	.align		8
        /*0038*/ 	.dword	_ZN74_INTERNAL_ee2866d2_38_flash_fwd_hdim128_fp16_softcap_sm90_cu_ceb34e2a_33844cuda3std6ranges3__45__cpo4swapE
	.align		8
        /*0040*/ 	.dword	_ZN74_INTERNAL_ee2866d2_38_flash_fwd_hdim128_fp16_softcap_sm90_cu_ceb34e2a_33844cuda3std6ranges3__45__cpo9iter_moveE
	.align		8
        /*0048*/ 	.dword	_ZN74_INTERNAL_ee2866d2_38_flash_fwd_hdim128_fp16_softcap_sm90_cu_ceb34e2a_33844cute7productE
	.align		8
        /*0050*/ 	.dword	_ZN74_INTERNAL_ee2866d2_38_flash_fwd_hdim128_fp16_softcap_sm90_cu_ceb34e2a_33844cute1_E


//--------------------- .text._ZN7cutlass13device_kernelIN5flash11enable_sm90INS1_16FlashAttnFwdSm90INS1_25CollectiveMainloopFwdSm90ILi2EN4cute5tupleIJNS5_1CILi1EEES8_S8_EEENS6_IJNS7_ILi128EEENS7_ILi176EEESA_EEELi128ENS_6half_tEfNS_4arch4Sm90ELb0ELb0ELb1ELb0ELb0ELb0ELb0ELb1ELb1ELb0ELb0ELb0EEENS1_21CollectiveEpilogueFwdINS6_IJSA_SA_SB_EEES9_SD_SF_Li256ELb0ELb0ELb0ELb0EEENS1_29StaticPersistentTileSchedulerILb0EEEEEEEEEvNT_6ParamsE --------------------------
	.section	.text._ZN7cutlass13device_kernelIN5flash11enable_sm90INS1_16FlashAttnFwdSm90INS1_25CollectiveMainloopFwdSm90ILi2EN4cute5tupleIJNS5_1CILi1EEES8_S8_EEENS6_IJNS7_ILi128EEENS7_ILi176EEESA_EEELi128ENS_6half_tEfNS_4arch4Sm90ELb0ELb0ELb1ELb0ELb0ELb0ELb0ELb1ELb1ELb0ELb0ELb0EEENS1_21CollectiveEpilogueFwdINS6_IJSA_SA_SB_EEES9_SD_SF_Li256ELb0ELb0ELb0ELb0EEENS1_29StaticPersistentTileSchedulerILb0EEEEEEEEEvNT_6ParamsE,"ax",@progbits
	.align	128
.text._ZN7cutlass13device_kernelIN5flash11enable_sm90INS1_16FlashAttnFwdSm90INS1_25CollectiveMainloopFwdSm90ILi2EN4cute5tupleIJNS5_1CILi1EEES8_S8_EEENS6_IJNS7_ILi128EEENS7_ILi176EEESA_EEELi128ENS_6half_tEfNS_4arch4Sm90ELb0ELb0ELb1ELb0ELb0ELb0ELb0ELb1ELb1ELb0ELb0ELb0EEENS1_21CollectiveEpilogueFwdINS6_IJSA_SA_SB_EEES9_SD_SF_Li256ELb0ELb0ELb0ELb0EEENS1_29StaticPersistentTileSchedulerILb0EEEEEEEEEvNT_6ParamsE:
        .type           _ZN7cutlass13device_kernelIN5flash11enable_sm90INS1_16FlashAttnFwdSm90INS1_25CollectiveMainloopFwdSm90ILi2EN4cute5tupleIJNS5_1CILi1EEES8_S8_EEENS6_IJNS7_ILi128EEENS7_ILi176EEESA_EEELi128ENS_6half_tEfNS_4arch4Sm90ELb0ELb0ELb1ELb0ELb0ELb0ELb0ELb1ELb1ELb0ELb0ELb0EEENS1_21CollectiveEpilogueFwdINS6_IJSA_SA_SB_EEES9_SD_SF_Li256ELb0ELb0ELb0ELb0EEENS1_29StaticPersistentTileSchedulerILb0EEEEEEEEEvNT_6ParamsE,@function
        .size           _ZN7cutlass13device_kernelIN5flash11enable_sm90INS1_16FlashAttnFwdSm90INS1_25CollectiveMainloopFwdSm90ILi2EN4cute5tupleIJNS5_1CILi1EEES8_S8_EEENS6_IJNS7_ILi128EEENS7_ILi176EEESA_EEELi128ENS_6half_tEfNS_4arch4Sm90ELb0ELb0ELb1ELb0ELb0ELb0ELb0ELb1ELb1ELb0ELb0ELb0EEENS1_21CollectiveEpilogueFwdINS6_IJSA_SA_SB_EEES9_SD_SF_Li256ELb0ELb0ELb0ELb0EEENS1_29StaticPersistentTileSchedulerILb0EEEEEEEEEvNT_6ParamsE,(.L_x_10 - _ZN7cutlass13device_kernelIN5flash11enable_sm90INS1_16FlashAttnFwdSm90INS1_25CollectiveMainloopFwdSm90ILi2EN4cute5tupleIJNS5_1CILi1EEES8_S8_EEENS6_IJNS7_ILi128EEENS7_ILi176EEESA_EEELi128ENS_6half_tEfNS_4arch4Sm90ELb0ELb0ELb1ELb0ELb0ELb0ELb0ELb1ELb1ELb0ELb0ELb0EEENS1_21CollectiveEpilogueFwdINS6_IJSA_SA_SB_EEES9_SD_SF_Li256ELb0ELb0ELb0ELb0EEENS1_29StaticPersistentTileSchedulerILb0EEEEEEEEEvNT_6ParamsE)
        .other          _ZN7cutlass13device_kernelIN5flash11enable_sm90INS1_16FlashAttnFwdSm90INS1_25CollectiveMainloopFwdSm90ILi2EN4cute5tupleIJNS5_1CILi1EEES8_S8_EEENS6_IJNS7_ILi128EEENS7_ILi176EEESA_EEELi128ENS_6half_tEfNS_4arch4Sm90ELb0ELb0ELb1ELb0ELb0ELb0ELb0ELb1ELb1ELb0ELb0ELb0EEENS1_21CollectiveEpilogueFwdINS6_IJSA_SA_SB_EEES9_SD_SF_Li256ELb0ELb0ELb0ELb0EEENS1_29StaticPersistentTileSchedulerILb0EEEEEEEEEvNT_6ParamsE,@"STO_CUDA_ENTRY STV_DEFAULT"
_ZN7cutlass13device_kernelIN5flash11enable_sm90INS1_16FlashAttnFwdSm90INS1_25CollectiveMainloopFwdSm90ILi2EN4cute5tupleIJNS5_1CILi1EEES8_S8_EEENS6_IJNS7_ILi128EEENS7_ILi176EEESA_EEELi128ENS_6half_tEfNS_4arch4Sm90ELb0ELb0ELb1ELb0ELb0ELb0ELb0ELb1ELb1ELb0ELb0ELb0EEENS1_21CollectiveEpilogueFwdINS6_IJSA_SA_SB_EEES9_SD_SF_Li256ELb0ELb0ELb0ELb0EEENS1_29StaticPersistentTileSchedulerILb0EEEEEEEEEvNT_6ParamsE:
[----:B------:R-:W-:Y:S01]  /*0000*/  LDC R1, c[0x0][0x37c] ;  /* 0x0000df00ff017b82 */ /* 0x000fe20000000800 */
[----:B------:R-:W-:Y:S05]  /*0010*/  EXIT ;  /* 0x000000000000794d */ /* 0x000fea0003800000 */
.L_x_0:
[----:B------:R-:W-:-:S00]  /*0020*/  BRA `(.L_x_0) ;  /* 0xfffffffc00fc7947 */ /* 0x000fc0000383ffff */
[----:B------:R-:W-:-:S00]  /*0030*/  NOP ;  /* 0x0000000000007918 */ /* 0x000fc00000000000 */
        /* <DEDUP_REMOVED lines=12> */
.L_x_10:


//--------------------- .text._ZN7cutlass13device_kernelIN5flash11enable_sm90INS1_16FlashAttnFwdSm90INS1_25CollectiveMainloopFwdSm90ILi2EN4cute5tupleIJNS5_1CILi2EEENS7_ILi1EEES9_EEENS6_IJNS7_ILi128EEENS7_ILi176EEESB_EEELi128ENS_6half_tEfNS_4arch4Sm90ELb0ELb0ELb1ELb0ELb0ELb0ELb0ELb1ELb1ELb0ELb0ELb0EEENS1_21CollectiveEpilogueFwdINS6_IJSB_SB_SC_EEESA_SE_SG_Li256ELb0ELb0ELb0ELb0EEENS1_29StaticPersistentTileSchedulerILb0EEEEEEEEEvNT_6ParamsE --------------------------
	.section	.text._ZN7cutlass13device_kernelIN5flash11enable_sm90INS1_16FlashAttnFwdSm90INS1_25CollectiveMainloopFwdSm90ILi2EN4cute5tupleIJNS5_1CILi2EEENS7_ILi1EEES9_EEENS6_IJNS7_ILi128EEENS7_ILi176EEESB_EEELi128ENS_6half_tEfNS_4arch4Sm90ELb0ELb0ELb1ELb0ELb0ELb0ELb0ELb1ELb1ELb0ELb0ELb0EEENS1_21CollectiveEpilogueFwdINS6_IJSB_SB_SC_EEESA_SE_SG_Li256ELb0ELb0ELb0ELb0EEENS1_29StaticPersistentTileSchedulerILb0EEEEEEEEEvNT_6ParamsE,"ax",@progbits
	.align	128
.text._ZN7cutlass13device_kernelIN5flash11enable_sm90INS1_16FlashAttnFwdSm90INS1_25CollectiveMainloopFwdSm90ILi2EN4cute5tupleIJNS5_1CILi2EEENS7_ILi1EEES9_EEENS6_IJNS7_ILi128EEENS7_ILi176EEESB_EEELi128ENS_6half_tEfNS_4arch4Sm90ELb0ELb0ELb1ELb0ELb0ELb0ELb0ELb1ELb1ELb0ELb0ELb0EEENS1_21CollectiveEpilogueFwdINS6_IJSB_SB_SC_EEESA_SE_SG_Li256ELb0ELb0ELb0ELb0EEENS1_29StaticPersistentTileSchedulerILb0EEEEEEEEEvNT_6ParamsE:
        .type           _ZN7cutlass13device_kernelIN5flash11enable_sm90INS1_16FlashAttnFwdSm90INS1_25CollectiveMainloopFwdSm90ILi2EN4cute5tupleIJNS5_1CILi2EEENS7_ILi1EEES9_EEENS6_IJNS7_ILi128EEENS7_ILi176EEESB_EEELi128ENS_6half_tEfNS_4arch4Sm90ELb0ELb0ELb1ELb0ELb0ELb0ELb0ELb1ELb1ELb0ELb0ELb0EEENS1_21CollectiveEpilogueFwdINS6_IJSB_SB_SC_EEESA_SE_SG_Li256ELb0ELb0ELb0ELb0EEENS1_29StaticPersistentTileSchedulerILb0EEEEEEEEEvNT_6ParamsE,@function
        .size           _ZN7cutlass13device_kernelIN5flash11enable_sm90INS1_16FlashAttnFwdSm90INS1_25CollectiveMainloopFwdSm90ILi2EN4cute5tupleIJNS5_1CILi2EEENS7_ILi1EEES9_EEENS6_IJNS7_ILi128EEENS7_ILi176EEESB_EEELi128ENS_6half_tEfNS_4arch4Sm90ELb0ELb0ELb1ELb0ELb0ELb0ELb0ELb1ELb1ELb0ELb0ELb0EEENS1_21CollectiveEpilogueFwdINS6_IJSB_SB_SC_EEESA_SE_SG_Li256ELb0ELb0ELb0ELb0EEENS1_29StaticPersistentTileSchedulerILb0EEEEEEEEEvNT_6ParamsE,(.L_x_11 - _ZN7cutlass13device_kernelIN5flash11enable_sm90INS1_16FlashAttnFwdSm90INS1_25CollectiveMainloopFwdSm90ILi2EN4cute5tupleIJNS5_1CILi2EEENS7_ILi1EEES9_EEENS6_IJNS7_ILi128EEENS7_ILi176EEESB_EEELi128ENS_6half_tEfNS_4arch4Sm90ELb0ELb0ELb1ELb0ELb0ELb0ELb0ELb1ELb1ELb0ELb0ELb0EEENS1_21CollectiveEpilogueFwdINS6_IJSB_SB_SC_EEESA_SE_SG_Li256ELb0ELb0ELb0ELb0EEENS1_29StaticPersistentTileSchedulerILb0EEEEEEEEEvNT_6ParamsE)
        .other          _ZN7cutlass13device_kernelIN5flash11enable_sm90INS1_16FlashAttnFwdSm90INS1_25CollectiveMainloopFwdSm90ILi2EN4cute5tupleIJNS5_1CILi2EEENS7_ILi1EEES9_EEENS6_IJNS7_ILi128EEENS7_ILi176EEESB_EEELi128ENS_6half_tEfNS_4arch4Sm90ELb0ELb0ELb1ELb0ELb0ELb0ELb0ELb1ELb1ELb0ELb0ELb0EEENS1_21CollectiveEpilogueFwdINS6_IJSB_SB_SC_EEESA_SE_SG_Li256ELb0ELb0ELb0ELb0EEENS1_29StaticPersistentTileSchedulerILb0EEEEEEEEEvNT_6ParamsE,@"STO_CUDA_ENTRY STV_DEFAULT"
_ZN7cutlass13device_kernelIN5flash11enable_sm90INS1_16FlashAttnFwdSm90INS1_25CollectiveMainloopFwdSm90ILi2EN4cute5tupleIJNS5_1CILi2EEENS7_ILi1EEES9_EEENS6_IJNS7_ILi128EEENS7_ILi176EEESB_EEELi128ENS_6half_tEfNS_4arch4Sm90ELb0ELb0ELb1ELb0ELb0ELb0ELb0ELb1ELb1ELb0ELb0ELb0EEENS1_21CollectiveEpilogueFwdINS6_IJSB_SB_SC_EEESA_SE_SG_Li256ELb0ELb0ELb0ELb0EEENS1_29StaticPersistentTileSchedulerILb0EEEEEEEEEvNT_6ParamsE:
[----:B------:R-:W-:Y:S01]  /*0000*/  LDC R1, c[0x0][0x37c] ;  /* 0x0000df00ff017b82 */ /* 0x000fe20000000800 */
[----:B------:R-:W-:Y:S05]  /*0010*/  EXIT ;  /* 0x000000000000794d */ /* 0x000fea0003800000 */
.L_x_1:
        /* <DEDUP_REMOVED lines=14> */
.L_x_11:


//--------------------- .text._ZN7cutlass13device_kernelIN5flash11enable_sm90INS1_16FlashAttnFwdSm90INS1_25CollectiveMainloopFwdSm90ILi2EN4cute5tupleIJNS5_1CILi1EEES8_S8_EEENS6_IJNS7_ILi128EEENS7_ILi176EEESA_EEELi128ENS_6half_tEfNS_4arch4Sm90ELb0ELb0ELb1ELb1ELb0ELb0ELb0ELb1ELb1ELb0ELb0ELb0EEENS1_21CollectiveEpilogueFwdINS6_IJSA_SA_SB_EEES9_SD_SF_Li256ELb1ELb0ELb0ELb0EEENS1_36VarlenDynamicPersistentTileSchedulerILi128ELi176ELi256ELi32ELb0ELb0ELb1ELb0ELb1ELb1EEEEEEEEEvNT_6ParamsE --------------------------
	.section	.text._ZN7cutlass13device_kernelIN5flash11enable_sm90INS1_16FlashAttnFwdSm90INS1_25CollectiveMainloopFwdSm90ILi2EN4cute5tupleIJNS5_1CILi1EEES8_S8_EEENS6_IJNS7_ILi128EEENS7_ILi176EEESA_EEELi128ENS_6half_tEfNS_4arch4Sm90ELb0ELb0ELb1ELb1ELb0ELb0ELb0ELb1ELb1ELb0ELb0ELb0EEENS1_21CollectiveEpilogueFwdINS6_IJSA_SA_SB_EEES9_SD_SF_Li256ELb1ELb0ELb0ELb0EEENS1_36VarlenDynamicPersistentTileSchedulerILi128ELi176ELi256ELi32ELb0ELb0ELb1ELb0ELb1ELb1EEEEEEEEEvNT_6ParamsE,"ax",@progbits
	.align	128
.text._ZN7cutlass13device_kernelIN5flash11enable_sm90INS1_16FlashAttnFwdSm90INS1_25CollectiveMainloopFwdSm90ILi2EN4cute5tupleIJNS5_1CILi1EEES8_S8_EEENS6_IJNS7_ILi128EEENS7_ILi176EEESA_EEELi128ENS_6half_tEfNS_4arch4Sm90ELb0ELb0ELb1ELb1ELb0ELb0ELb0ELb1ELb1ELb0ELb0ELb0EEENS1_21CollectiveEpilogueFwdINS6_IJSA_SA_SB_EEES9_SD_SF_Li256ELb1ELb0ELb0ELb0EEENS1_36VarlenDynamicPersistentTileSchedulerILi128ELi176ELi256ELi32ELb0ELb0ELb1ELb0ELb1ELb1EEEEEEEEEvNT_6ParamsE:
        .type           _ZN7cutlass13device_kernelIN5flash11enable_sm90INS1_16FlashAttnFwdSm90INS1_25CollectiveMainloopFwdSm90ILi2EN4cute5tupleIJNS5_1CILi1EEES8_S8_EEENS6_IJNS7_ILi128EEENS7_ILi176EEESA_EEELi128ENS_6half_tEfNS_4arch4Sm90ELb0ELb0ELb1ELb1ELb0ELb0ELb0ELb1ELb1ELb0ELb0ELb0EEENS1_21CollectiveEpilogueFwdINS6_IJSA_SA_SB_EEES9_SD_SF_Li256ELb1ELb0ELb0ELb0EEENS1_36VarlenDynamicPersistentTileSchedulerILi128ELi176ELi256ELi32ELb0ELb0ELb1ELb0ELb1ELb1EEEEEEEEEvNT_6ParamsE,@function
        .size           _ZN7cutlass13device_kernelIN5flash11enable_sm90INS1_16FlashAttnFwdSm90INS1_25CollectiveMainloopFwdSm90ILi2EN4cute5tupleIJNS5_1CILi1EEES8_S8_EEENS6_IJNS7_ILi128EEENS7_ILi176EEESA_EEELi128ENS_6half_tEfNS_4arch4Sm90ELb0ELb0ELb1ELb1ELb0ELb0ELb0ELb1ELb1ELb0ELb0ELb0EEENS1_21CollectiveEpilogueFwdINS6_IJSA_SA_SB_EEES9_SD_SF_Li256ELb1ELb0ELb0ELb0EEENS1_36VarlenDynamicPersistentTileSchedulerILi128ELi176ELi256ELi32ELb0ELb0ELb1ELb0ELb1ELb1EEEEEEEEEvNT_6ParamsE,(.L_x_12 - _ZN7cutlass13device_kernelIN5flash11enable_sm90INS1_16FlashAttnFwdSm90INS1_25CollectiveMainloopFwdSm90ILi2EN4cute5tupleIJNS5_1CILi1EEES8_S8_EEENS6_IJNS7_ILi128EEENS7_ILi176EEESA_EEELi128ENS_6half_tEfNS_4arch4Sm90ELb0ELb0ELb1ELb1ELb0ELb0ELb0ELb1ELb1ELb0ELb0ELb0EEENS1_21CollectiveEpilogueFwdINS6_IJSA_SA_SB_EEES9_SD_SF_Li256ELb1ELb0ELb0ELb0EEENS1_36VarlenDynamicPersistentTileSchedulerILi128ELi176ELi256ELi32ELb0ELb0ELb1ELb0ELb1ELb1EEEEEEEEEvNT_6ParamsE)
        .other          _ZN7cutlass13device_kernelIN5flash11enable_sm90INS1_16FlashAttnFwdSm90INS1_25CollectiveMainloopFwdSm90ILi2EN4cute5tupleIJNS5_1CILi1EEES8_S8_EEENS6_IJNS7_ILi128EEENS7_ILi176EEESA_EEELi128ENS_6half_tEfNS_4arch4Sm90ELb0ELb0ELb1ELb1ELb0ELb0ELb0ELb1ELb1ELb0ELb0ELb0EEENS1_21CollectiveEpilogueFwdINS6_IJSA_SA_SB_EEES9_SD_SF_Li256ELb1ELb0ELb0ELb0EEENS1_36VarlenDynamicPersistentTileSchedulerILi128ELi176ELi256ELi32ELb0ELb0ELb1ELb0ELb1ELb1EEEEEEEEEvNT_6ParamsE,@"STO_CUDA_ENTRY STV_DEFAULT"
_ZN7cutlass13device_kernelIN5flash11enable_sm90INS1_16FlashAttnFwdSm90INS1_25CollectiveMainloopFwdSm90ILi2EN4cute5tupleIJNS5_1CILi1EEES8_S8_EEENS6_IJNS7_ILi128EEENS7_ILi176EEESA_EEELi128ENS_6half_tEfNS_4arch4Sm90ELb0ELb0ELb1ELb1ELb0ELb0ELb0ELb1ELb1ELb0ELb0ELb0EEENS1_21CollectiveEpilogueFwdINS6_IJSA_SA_SB_EEES9_SD_SF_Li256ELb1ELb0ELb0ELb0EEENS1_36VarlenDynamicPersistentTileSchedulerILi128ELi176ELi256ELi32ELb0ELb0ELb1ELb0ELb1ELb1EEEEEEEEEvNT_6ParamsE:
[----:B------:R-:W-:Y:S01]  /*0000*/  LDC R1, c[0x0][0x37c] ;  /* 0x0000df00ff017b82 */ /* 0x000fe20000000800 */
[----:B------:R-:W-:Y:S05]  /*0010*/  EXIT ;  /* 0x000000000000794d */ /* 0x000fea0003800000 */
.L_x_2:
        /* <DEDUP_REMOVED lines=14> */
.L_x_12:


//--------------------- .text._ZN7cutlass13device_kernelIN5flash11enable_sm90INS1_16FlashAttnFwdSm90INS1_25CollectiveMainloopFwdSm90ILi2EN4cute5tupleIJNS5_1CILi1EEES8_S8_EEENS6_IJNS7_ILi128EEENS7_ILi176EEESA_EEELi128ENS_6half_tEfNS_4arch4Sm90ELb0ELb0ELb1ELb1ELb0ELb1ELb0ELb1ELb1ELb0ELb0ELb0EEENS1_21CollectiveEpilogueFwdINS6_IJSA_SA_SB_EEES9_SD_SF_Li256ELb1ELb0ELb0ELb0EEENS1_36VarlenDynamicPersistentTileSchedulerILi128ELi176ELi256ELi32ELb0ELb0ELb1ELb0ELb1ELb1EEEEEEEEEvNT_6ParamsE --------------------------
	.section	.text._ZN7cutlass13device_kernelIN5flash11enable_sm90INS1_16FlashAttnFwdSm90INS1_25CollectiveMainloopFwdSm90ILi2EN4cute5tupleIJNS5_1CILi1EEES8_S8_EEENS6_IJNS7_ILi128EEENS7_ILi176EEESA_EEELi128ENS_6half_tEfNS_4arch4Sm90ELb0ELb0ELb1ELb1ELb0ELb1ELb0ELb1ELb1ELb0ELb0ELb0EEENS1_21CollectiveEpilogueFwdINS6_IJSA_SA_SB_EEES9_SD_SF_Li256ELb1ELb0ELb0ELb0EEENS1_36VarlenDynamicPersistentTileSchedulerILi128ELi176ELi256ELi32ELb0ELb0ELb1ELb0ELb1ELb1EEEEEEEEEvNT_6ParamsE,"ax",@progbits
	.align	128
.text._ZN7cutlass13device_kernelIN5flash11enable_sm90INS1_16FlashAttnFwdSm90INS1_25CollectiveMainloopFwdSm90ILi2EN4cute5tupleIJNS5_1CILi1EEES8_S8_EEENS6_IJNS7_ILi128EEENS7_ILi176EEESA_EEELi128ENS_6half_tEfNS_4arch4Sm90ELb0ELb0ELb1ELb1ELb0ELb1ELb0ELb1ELb1ELb0ELb0ELb0EEENS1_21CollectiveEpilogueFwdINS6_IJSA_SA_SB_EEES9_SD_SF_Li256ELb1ELb0ELb0ELb0EEENS1_36VarlenDynamicPersistentTileSchedulerILi128ELi176ELi256ELi32ELb0ELb0ELb1ELb0ELb1ELb1EEEEEEEEEvNT_6ParamsE:
        .type           _ZN7cutlass13device_kernelIN5flash11enable_sm90INS1_16FlashAttnFwdSm90INS1_25CollectiveMainloopFwdSm90ILi2EN4cute5tupleIJNS5_1CILi1EEES8_S8_EEENS6_IJNS7_ILi128EEENS7_ILi176EEESA_EEELi128ENS_6half_tEfNS_4arch4Sm90ELb0ELb0ELb1ELb1ELb0ELb1ELb0ELb1ELb1ELb0ELb0ELb0EEENS1_21CollectiveEpilogueFwdINS6_IJSA_SA_SB_EEES9_SD_SF_Li256ELb1ELb0ELb0ELb0EEENS1_36VarlenDynamicPersistentTileSchedulerILi128ELi176ELi256ELi32ELb0ELb0ELb1ELb0ELb1ELb1EEEEEEEEEvNT_6ParamsE,@function
        .size           _ZN7cutlass13device_kernelIN5flash11enable_sm90INS1_16FlashAttnFwdSm90INS1_25CollectiveMainloopFwdSm90ILi2EN4cute5tupleIJNS5_1CILi1EEES8_S8_EEENS6_IJNS7_ILi128EEENS7_ILi176EEESA_EEELi128ENS_6half_tEfNS_4arch4Sm90ELb0ELb0ELb1ELb1ELb0ELb1ELb0ELb1ELb1ELb0ELb0ELb0EEENS1_21CollectiveEpilogueFwdINS6_IJSA_SA_SB_EEES9_SD_SF_Li256ELb1ELb0ELb0ELb0EEENS1_36VarlenDynamicPersistentTileSchedulerILi128ELi176ELi256ELi32ELb0ELb0ELb1ELb0ELb1ELb1EEEEEEEEEvNT_6ParamsE,(.L_x_13 - _ZN7cutlass13device_kernelIN5flash11enable_sm90INS1_16FlashAttnFwdSm90INS1_25CollectiveMainloopFwdSm90ILi2EN4cute5tupleIJNS5_1CILi1EEES8_S8_EEENS6_IJNS7_ILi128EEENS7_ILi176EEESA_EEELi128ENS_6half_tEfNS_4arch4Sm90ELb0ELb0ELb1ELb1ELb0ELb1ELb0ELb1ELb1ELb0ELb0ELb0EEENS1_21CollectiveEpilogueFwdINS6_IJSA_SA_SB_EEES9_SD_SF_Li256ELb1ELb0ELb0ELb0EEENS1_36VarlenDynamicPersistentTileSchedulerILi128ELi176ELi256ELi32ELb0ELb0ELb1ELb0ELb1ELb1EEEEEEEEEvNT_6ParamsE)
        .other          _ZN7cutlass13device_kernelIN5flash11enable_sm90INS1_16FlashAttnFwdSm90INS1_25CollectiveMainloopFwdSm90ILi2EN4cute5tupleIJNS5_1CILi1EEES8_S8_EEENS6_IJNS7_ILi128EEENS7_ILi176EEESA_EEELi128ENS_6half_tEfNS_4arch4Sm90ELb0ELb0ELb1ELb1ELb0ELb1ELb0ELb1ELb1ELb0ELb0ELb0EEENS1_21CollectiveEpilogueFwdINS6_IJSA_SA_SB_EEES9_SD_SF_Li256ELb1ELb0ELb0ELb0EEENS1_36VarlenDynamicPersistentTileSchedulerILi128ELi176ELi256ELi32ELb0ELb0ELb1ELb0ELb1ELb1EEEEEEEEEvNT_6ParamsE,@"STO_CUDA_ENTRY STV_DEFAULT"
_ZN7cutlass13device_kernelIN5flash11enable_sm90INS1_16FlashAttnFwdSm90INS1_25CollectiveMainloopFwdSm90ILi2EN4cute5tupleIJNS5_1CILi1EEES8_S8_EEENS6_IJNS7_ILi128EEENS7_ILi176EEESA_EEELi128ENS_6half_tEfNS_4arch4Sm90ELb0ELb0ELb1ELb1ELb0ELb1ELb0ELb1ELb1ELb0ELb0ELb0EEENS1_21CollectiveEpilogueFwdINS6_IJSA_SA_SB_EEES9_SD_SF_Li256ELb1ELb0ELb0ELb0EEENS1_36VarlenDynamicPersistentTileSchedulerILi128ELi176ELi256ELi32ELb0ELb0ELb1ELb0ELb1ELb1EEEEEEEEEvNT_6ParamsE:
[----:B------:R-:W-:Y:S01]  /*0000*/  LDC R1, c[0x0][0x37c] ;  /* 0x0000df00ff017b82 */ /* 0x000fe20000000800 */
[----:B------:R-:W-:Y:S05]  /*0010*/  EXIT ;  /* 0x000000000000794d */ /* 0x000fea0003800000 */
.L_x_3:
        /* <DEDUP_REMOVED lines=14> */
.L_x_13:


//--------------------- .text._ZN7cutlass13device_kernelIN5flash11enable_sm90INS1_16FlashAttnFwdSm90INS1_25CollectiveMainloopFwdSm90ILi2EN4cute5tupleIJNS5_1CILi1EEES8_S8_EEENS6_IJNS7_ILi128EEESA_SA_EEELi128ENS_6half_tEfNS_4arch4Sm90ELb0ELb1ELb1ELb0ELb0ELb0ELb0ELb1ELb1ELb0ELb0ELb0EEENS1_21CollectiveEpilogueFwdISB_S9_SC_SE_Li256ELb0ELb0ELb0ELb0EEENS1_30DynamicPersistentTileSchedulerILi256ELi32ELb0ELb0ELb1EEEEEEEEEvNT_6ParamsE --------------------------
	.section	.text._ZN7cutlass13device_kernelIN5flash11enable_sm90INS1_16FlashAttnFwdSm90INS1_25CollectiveMainloopFwdSm90ILi2EN4cute5tupleIJNS5_1CILi1EEES8_S8_EEENS6_IJNS7_ILi128EEESA_SA_EEELi128ENS_6half_tEfNS_4arch4Sm90ELb0ELb1ELb1ELb0ELb0ELb0ELb0ELb1ELb1ELb0ELb0ELb0EEENS1_21CollectiveEpilogueFwdISB_S9_SC_SE_Li256ELb0ELb0ELb0ELb0EEENS1_30DynamicPersistentTileSchedulerILi256ELi32ELb0ELb0ELb1EEEEEEEEEvNT_6ParamsE,"ax",@progbits
	.align	128
.text._ZN7cutlass13device_kernelIN5flash11enable_sm90INS1_16FlashAttnFwdSm90INS1_25CollectiveMainloopFwdSm90ILi2EN4cute5tupleIJNS5_1CILi1EEES8_S8_EEENS6_IJNS7_ILi128EEESA_SA_EEELi128ENS_6half_tEfNS_4arch4Sm90ELb0ELb1ELb1ELb0ELb0ELb0ELb0ELb1ELb1ELb0ELb0ELb0EEENS1_21CollectiveEpilogueFwdISB_S9_SC_SE_Li256ELb0ELb0ELb0ELb0EEENS1_30DynamicPersistentTileSchedulerILi256ELi32ELb0ELb0ELb1EEEEEEEEEvNT_6ParamsE:
        .type           _ZN7cutlass13device_kernelIN5flash11enable_sm90INS1_16FlashAttnFwdSm90INS1_25CollectiveMainloopFwdSm90ILi2EN4cute5tupleIJNS5_1CILi1EEES8_S8_EEENS6_IJNS7_ILi128EEESA_SA_EEELi128ENS_6half_tEfNS_4arch4Sm90ELb0ELb1ELb1ELb0ELb0ELb0ELb0ELb1ELb1ELb0ELb0ELb0EEENS1_21CollectiveEpilogueFwdISB_S9_SC_SE_Li256ELb0ELb0ELb0ELb0EEENS1_30DynamicPersistentTileSchedulerILi256ELi32ELb0ELb0ELb1EEEEEEEEEvNT_6ParamsE,@function
        .size           _ZN7cutlass13device_kernelIN5flash11enable_sm90INS1_16FlashAttnFwdSm90INS1_25CollectiveMainloopFwdSm90ILi2EN4cute5tupleIJNS5_1CILi1EEES8_S8_EEENS6_IJNS7_ILi128EEESA_SA_EEELi128ENS_6half_tEfNS_4arch4Sm90ELb0ELb1ELb1ELb0ELb0ELb0ELb0ELb1ELb1ELb0ELb0ELb0EEENS1_21CollectiveEpilogueFwdISB_S9_SC_SE_Li256ELb0ELb0ELb0ELb0EEENS1_30DynamicPersistentTileSchedulerILi256ELi32ELb0ELb0ELb1EEEEEEEEEvNT_6ParamsE,(.L_x_14 - _ZN7cutlass13device_kernelIN5flash11enable_sm90INS1_16FlashAttnFwdSm90INS1_25CollectiveMainloopFwdSm90ILi2EN4cute5tupleIJNS5_1CILi1EEES8_S8_EEENS6_IJNS7_ILi128EEESA_SA_EEELi128ENS_6half_tEfNS_4arch4Sm90ELb0ELb1ELb1ELb0ELb0ELb0ELb0ELb1ELb1ELb0ELb0ELb0EEENS1_21CollectiveEpilogueFwdISB_S9_SC_SE_Li256ELb0ELb0ELb0ELb0EEENS1_30DynamicPersistentTileSchedulerILi256ELi32ELb0ELb0ELb1EEEEEEEEEvNT_6ParamsE)
        .other          _ZN7cutlass13device_kernelIN5flash11enable_sm90INS1_16FlashAttnFwdSm90INS1_25CollectiveMainloopFwdSm90ILi2EN4cute5tupleIJNS5_1CILi1EEES8_S8_EEENS6_IJNS7_ILi128EEESA_SA_EEELi128ENS_6half_tEfNS_4arch4Sm90ELb0ELb1ELb1ELb0ELb0ELb0ELb0ELb1ELb1ELb0ELb0ELb0EEENS1_21CollectiveEpilogueFwdISB_S9_SC_SE_Li256ELb0ELb0ELb0ELb0EEENS1_30DynamicPersistentTileSchedulerILi256ELi32ELb0ELb0ELb1EEEEEEEEEvNT_6ParamsE,@"STO_CUDA_ENTRY STV_DEFAULT"
_ZN7cutlass13device_kernelIN5flash11enable_sm90INS1_16FlashAttnFwdSm90INS1_25CollectiveMainloopFwdSm90ILi2EN4cute5tupleIJNS5_1CILi1EEES8_S8_EEENS6_IJNS7_ILi128EEESA_SA_EEELi128ENS_6half_tEfNS_4arch4Sm90ELb0ELb1ELb1ELb0ELb0ELb0ELb0ELb1ELb1ELb0ELb0ELb0EEENS1_21CollectiveEpilogueFwdISB_S9_SC_SE_Li256ELb0ELb0ELb0ELb0EEENS1_30DynamicPersistentTileSchedulerILi256ELi32ELb0ELb0ELb1EEEEEEEEEvNT_6ParamsE:
[----:B------:R-:W-:Y:S01]  /*0000*/  LDC R1, c[0x0][0x37c] ;  /* 0x0000df00ff017b82 */ /* 0x000fe20000000800 */
[----:B------:R-:W-:Y:S05]  /*0010*/  EXIT ;  /* 0x000000000000794d */ /* 0x000fea0003800000 */
.L_x_4:
        /* <DEDUP_REMOVED lines=14> */
.L_x_14:


//--------------------- .text._ZN7cutlass13device_kernelIN5flash11enable_sm90INS1_16FlashAttnFwdSm90INS1_25CollectiveMainloopFwdSm90ILi2EN4cute5tupleIJNS5_1CILi1EEES8_S8_EEENS6_IJNS7_ILi128EEESA_SA_EEELi128ENS_6half_tEfNS_4arch4Sm90ELb0ELb1ELb1ELb1ELb0ELb0ELb0ELb1ELb1ELb0ELb0ELb0EEENS1_21CollectiveEpilogueFwdISB_S9_SC_SE_Li256ELb1ELb0ELb0ELb0EEENS1_36VarlenDynamicPersistentTileSchedulerILi128ELi128ELi256ELi32ELb0ELb0ELb1ELb1ELb0ELb1EEEEEEEEEvNT_6ParamsE --------------------------
	.section	.text._ZN7cutlass13device_kernelIN5flash11enable_sm90INS1_16FlashAttnFwdSm90INS1_25CollectiveMainloopFwdSm90ILi2EN4cute5tupleIJNS5_1CILi1EEES8_S8_EEENS6_IJNS7_ILi128EEESA_SA_EEELi128ENS_6half_tEfNS_4arch4Sm90ELb0ELb1ELb1ELb1ELb0ELb0ELb0ELb1ELb1ELb0ELb0ELb0EEENS1_21CollectiveEpilogueFwdISB_S9_SC_SE_Li256ELb1ELb0ELb0ELb0EEENS1_36VarlenDynamicPersistentTileSchedulerILi128ELi128ELi256ELi32ELb0ELb0ELb1ELb1ELb0ELb1EEEEEEEEEvNT_6ParamsE,"ax",@progbits
	.align	128
.text._ZN7cutlass13device_kernelIN5flash11enable_sm90INS1_16FlashAttnFwdSm90INS1_25CollectiveMainloopFwdSm90ILi2EN4cute5tupleIJNS5_1CILi1EEES8_S8_EEENS6_IJNS7_ILi128EEESA_SA_EEELi128ENS_6half_tEfNS_4arch4Sm90ELb0ELb1ELb1ELb1ELb0ELb0ELb0ELb1ELb1ELb0ELb0ELb0EEENS1_21CollectiveEpilogueFwdISB_S9_SC_SE_Li256ELb1ELb0ELb0ELb0EEENS1_36VarlenDynamicPersistentTileSchedulerILi128ELi128ELi256ELi32ELb0ELb0ELb1ELb1ELb0ELb1EEEEEEEEEvNT_6ParamsE:
        .type           _ZN7cutlass13device_kernelIN5flash11enable_sm90INS1_16FlashAttnFwdSm90INS1_25CollectiveMainloopFwdSm90ILi2EN4cute5tupleIJNS5_1CILi1EEES8_S8_EEENS6_IJNS7_ILi128EEESA_SA_EEELi128ENS_6half_tEfNS_4arch4Sm90ELb0ELb1ELb1ELb1ELb0ELb0ELb0ELb1ELb1ELb0ELb0ELb0EEENS1_21CollectiveEpilogueFwdISB_S9_SC_SE_Li256ELb1ELb0ELb0ELb0EEENS1_36VarlenDynamicPersistentTileSchedulerILi128ELi128ELi256ELi32ELb0ELb0ELb1ELb1ELb0ELb1EEEEEEEEEvNT_6ParamsE,@function
        .size           _ZN7cutlass13device_kernelIN5flash11enable_sm90INS1_16FlashAttnFwdSm90INS1_25CollectiveMainloopFwdSm90ILi2EN4cute5tupleIJNS5_1CILi1EEES8_S8_EEENS6_IJNS7_ILi128EEESA_SA_EEELi128ENS_6half_tEfNS_4arch4Sm90ELb0ELb1ELb1ELb1ELb0ELb0ELb0ELb1ELb1ELb0ELb0ELb0EEENS1_21CollectiveEpilogueFwdISB_S9_SC_SE_Li256ELb1ELb0ELb0ELb0EEENS1_36VarlenDynamicPersistentTileSchedulerILi128ELi128ELi256ELi32ELb0ELb0ELb1ELb1ELb0ELb1EEEEEEEEEvNT_6ParamsE,(.L_x_15 - _ZN7cutlass13device_kernelIN5flash11enable_sm90INS1_16FlashAttnFwdSm90INS1_25CollectiveMainloopFwdSm90ILi2EN4cute5tupleIJNS5_1CILi1EEES8_S8_EEENS6_IJNS7_ILi128EEESA_SA_EEELi128ENS_6half_tEfNS_4arch4Sm90ELb0ELb1ELb1ELb1ELb0ELb0ELb0ELb1ELb1ELb0ELb0ELb0EEENS1_21CollectiveEpilogueFwdISB_S9_SC_SE_Li256ELb1ELb0ELb0ELb0EEENS1_36VarlenDynamicPersistentTileSchedulerILi128ELi128ELi256ELi32ELb0ELb0ELb1ELb1ELb0ELb1EEEEEEEEEvNT_6ParamsE)
        .other          _ZN7cutlass13device_kernelIN5flash11enable_sm90INS1_16FlashAttnFwdSm90INS1_25CollectiveMainloopFwdSm90ILi2EN4cute5tupleIJNS5_1CILi1EEES8_S8_EEENS6_IJNS7_ILi128EEESA_SA_EEELi128ENS_6half_tEfNS_4arch4Sm90ELb0ELb1ELb1ELb1ELb0ELb0ELb0ELb1ELb1ELb0ELb0ELb0EEENS1_21CollectiveEpilogueFwdISB_S9_SC_SE_Li256ELb1ELb0ELb0ELb0EEENS1_36VarlenDynamicPersistentTileSchedulerILi128ELi128ELi256ELi32ELb0ELb0ELb1ELb1ELb0ELb1EEEEEEEEEvNT_6ParamsE,@"STO_CUDA_ENTRY STV_DEFAULT"
_ZN7cutlass13device_kernelIN5flash11enable_sm90INS1_16FlashAttnFwdSm90INS1_25CollectiveMainloopFwdSm90ILi2EN4cute5tupleIJNS5_1CILi1EEES8_S8_EEENS6_IJNS7_ILi128EEESA_SA_EEELi128ENS_6half_tEfNS_4arch4Sm90ELb0ELb1ELb1ELb1ELb0ELb0ELb0ELb1ELb1ELb0ELb0ELb0EEENS1_21CollectiveEpilogueFwdISB_S9_SC_SE_Li256ELb1ELb0ELb0ELb0EEENS1_36VarlenDynamicPersistentTileSchedulerILi128ELi128ELi256ELi32ELb0ELb0ELb1ELb1ELb0ELb1EEEEEEEEEvNT_6ParamsE:
[----:B------:R-:W-:Y:S01]  /*0000*/  LDC R1, c[0x0][0x37c] ;  /* 0x0000df00ff017b82 */ /* 0x000fe20000000800 */
[----:B------:R-:W-:Y:S05]  /*0010*/  EXIT ;  /* 0x000000000000794d */ /* 0x000fea0003800000 */
.L_x_5:
        /* <DEDUP_REMOVED lines=14> */
.L_x_15:


//--------------------- .text._ZN7cutlass13device_kernelIN5flash11enable_sm90INS1_16FlashAttnFwdSm90INS1_25CollectiveMainloopFwdSm90ILi2EN4cute5tupleIJNS5_1CILi1EEES8_S8_EEENS6_IJNS7_ILi128EEESA_SA_EEELi128ENS_6half_tEfNS_4arch4Sm90ELb0ELb1ELb1ELb1ELb0ELb1ELb0ELb1ELb1ELb0ELb0ELb0EEENS1_21CollectiveEpilogueFwdISB_S9_SC_SE_Li256ELb1ELb0ELb0ELb0EEENS1_36VarlenDynamicPersistentTileSchedulerILi128ELi128ELi256ELi32ELb0ELb0ELb1ELb1ELb0ELb1EEEEEEEEEvNT_6ParamsE --------------------------
	.section	.text._ZN7cutlass13device_kernelIN5flash11enable_sm90INS1_16FlashAttnFwdSm90INS1_25CollectiveMainloopFwdSm90ILi2EN4cute5tupleIJNS5_1CILi1EEES8_S8_EEENS6_IJNS7_ILi128EEESA_SA_EEELi128ENS_6half_tEfNS_4arch4Sm90ELb0ELb1ELb1ELb1ELb0ELb1ELb0ELb1ELb1ELb0ELb0ELb0EEENS1_21CollectiveEpilogueFwdISB_S9_SC_SE_Li256ELb1ELb0ELb0ELb0EEENS1_36VarlenDynamicPersistentTileSchedulerILi128ELi128ELi256ELi32ELb0ELb0ELb1ELb1ELb0ELb1EEEEEEEEEvNT_6ParamsE,"ax",@progbits
	.align	128
.text._ZN7cutlass13device_kernelIN5flash11enable_sm90INS1_16FlashAttnFwdSm90INS1_25CollectiveMainloopFwdSm90ILi2EN4cute5tupleIJNS5_1CILi1EEES8_S8_EEENS6_IJNS7_ILi128EEESA_SA_EEELi128ENS_6half_tEfNS_4arch4Sm90ELb0ELb1ELb1ELb1ELb0ELb1ELb0ELb1ELb1ELb0ELb0ELb0EEENS1_21CollectiveEpilogueFwdISB_S9_SC_SE_Li256ELb1ELb0ELb0ELb0EEENS1_36VarlenDynamicPersistentTileSchedulerILi128ELi128ELi256ELi32ELb0ELb0ELb1ELb1ELb0ELb1EEEEEEEEEvNT_6ParamsE:
        .type           _ZN7cutlass13device_kernelIN5flash11enable_sm90INS1_16FlashAttnFwdSm90INS1_25CollectiveMainloopFwdSm90ILi2EN4cute5tupleIJNS5_1CILi1EEES8_S8_EEENS6_IJNS7_ILi128EEESA_SA_EEELi128ENS_6half_tEfNS_4arch4Sm90ELb0ELb1ELb1ELb1ELb0ELb1ELb0ELb1ELb1ELb0ELb0ELb0EEENS1_21CollectiveEpilogueFwdISB_S9_SC_SE_Li256ELb1ELb0ELb0ELb0EEENS1_36VarlenDynamicPersistentTileSchedulerILi128ELi128ELi256ELi32ELb0ELb0ELb1ELb1ELb0ELb1EEEEEEEEEvNT_6ParamsE,@function
        .size           _ZN7cutlass13device_kernelIN5flash11enable_sm90INS1_16FlashAttnFwdSm90INS1_25CollectiveMainloopFwdSm90ILi2EN4cute5tupleIJNS5_1CILi1EEES8_S8_EEENS6_IJNS7_ILi128EEESA_SA_EEELi128ENS_6half_tEfNS_4arch4Sm90ELb0ELb1ELb1ELb1ELb0ELb1ELb0ELb1ELb1ELb0ELb0ELb0EEENS1_21CollectiveEpilogueFwdISB_S9_SC_SE_Li256ELb1ELb0ELb0ELb0EEENS1_36VarlenDynamicPersistentTileSchedulerILi128ELi128ELi256ELi32ELb0ELb0ELb1ELb1ELb0ELb1EEEEEEEEEvNT_6ParamsE,(.L_x_16 - _ZN7cutlass13device_kernelIN5flash11enable_sm90INS1_16FlashAttnFwdSm90INS1_25CollectiveMainloopFwdSm90ILi2EN4cute5tupleIJNS5_1CILi1EEES8_S8_EEENS6_IJNS7_ILi128EEESA_SA_EEELi128ENS_6half_tEfNS_4arch4Sm90ELb0ELb1ELb1ELb1ELb0ELb1ELb0ELb1ELb1ELb0ELb0ELb0EEENS1_21CollectiveEpilogueFwdISB_S9_SC_SE_Li256ELb1ELb0ELb0ELb0EEENS1_36VarlenDynamicPersistentTileSchedulerILi128ELi128ELi256ELi32ELb0ELb0ELb1ELb1ELb0ELb1EEEEEEEEEvNT_6ParamsE)
        .other          _ZN7cutlass13device_kernelIN5flash11enable_sm90INS1_16FlashAttnFwdSm90INS1_25CollectiveMainloopFwdSm90ILi2EN4cute5tupleIJNS5_1CILi1EEES8_S8_EEENS6_IJNS7_ILi128EEESA_SA_EEELi128ENS_6half_tEfNS_4arch4Sm90ELb0ELb1ELb1ELb1ELb0ELb1ELb0ELb1ELb1ELb0ELb0ELb0EEENS1_21CollectiveEpilogueFwdISB_S9_SC_SE_Li256ELb1ELb0ELb0ELb0EEENS1_36VarlenDynamicPersistentTileSchedulerILi128ELi128ELi256ELi32ELb0ELb0ELb1ELb1ELb0ELb1EEEEEEEEEvNT_6ParamsE,@"STO_CUDA_ENTRY STV_DEFAULT"
_ZN7cutlass13device_kernelIN5flash11enable_sm90INS1_16FlashAttnFwdSm90INS1_25CollectiveMainloopFwdSm90ILi2EN4cute5tupleIJNS5_1CILi1EEES8_S8_EEENS6_IJNS7_ILi128EEESA_SA_EEELi128ENS_6half_tEfNS_4arch4Sm90ELb0ELb1ELb1ELb1ELb0ELb1ELb0ELb1ELb1ELb0ELb0ELb0EEENS1_21CollectiveEpilogueFwdISB_S9_SC_SE_Li256ELb1ELb0ELb0ELb0EEENS1_36VarlenDynamicPersistentTileSchedulerILi128ELi128ELi256ELi32ELb0ELb0ELb1ELb1ELb0ELb1EEEEEEEEEvNT_6ParamsE:
[----:B------:R-:W-:Y:S01]  /*0000*/  LDC R1, c[0x0][0x37c] ;  /* 0x0000df00ff017b82 */ /* 0x000fe20000000800 */
[----:B------:R-:W-:Y:S05]  /*0010*/  EXIT ;  /* 0x000000000000794d */ /* 0x000fea0003800000 */
.L_x_6:
        /* <DEDUP_REMOVED lines=14> */
.L_x_16:


//--------------------- .text._ZN7cutlass13device_kernelIN5flash11enable_sm90INS1_16FlashAttnFwdSm90INS1_25CollectiveMainloopFwdSm90ILi2EN4cute5tupleIJNS5_1CILi1EEES8_S8_EEENS6_IJNS7_ILi128EEESA_SA_EEELi128ENS_6half_tEfNS_4arch4Sm90ELb1ELb0ELb1ELb0ELb0ELb0ELb0ELb1ELb1ELb0ELb0ELb0EEENS1_21CollectiveEpilogueFwdISB_S9_SC_SE_Li256ELb0ELb0ELb0ELb0EEENS1_30DynamicPersistentTileSchedulerILi256ELi32ELb0ELb0ELb1EEEEEEEEEvNT_6ParamsE --------------------------
	.section	.text._ZN7cutlass13device_kernelIN5flash11enable_sm90INS1_16FlashAttnFwdSm90INS1_25CollectiveMainloopFwdSm90ILi2EN4cute5tupleIJNS5_1CILi1EEES8_S8_EEENS6_IJNS7_ILi128EEESA_SA_EEELi128ENS_6half_tEfNS_4arch4Sm90ELb1ELb0ELb1ELb0ELb0ELb0ELb0ELb1ELb1ELb0ELb0ELb0EEENS1_21CollectiveEpilogueFwdISB_S9_SC_SE_Li256ELb0ELb0ELb0ELb0EEENS1_30DynamicPersistentTileSchedulerILi256ELi32ELb0ELb0ELb1EEEEEEEEEvNT_6ParamsE,"ax",@progbits
	.align	128
.text._ZN7cutlass13device_kernelIN5flash11enable_sm90INS1_16FlashAttnFwdSm90INS1_25CollectiveMainloopFwdSm90ILi2EN4cute5tupleIJNS5_1CILi1EEES8_S8_EEENS6_IJNS7_ILi128EEESA_SA_EEELi128ENS_6half_tEfNS_4arch4Sm90ELb1ELb0ELb1ELb0ELb0ELb0ELb0ELb1ELb1ELb0ELb0ELb0EEENS1_21CollectiveEpilogueFwdISB_S9_SC_SE_Li256ELb0ELb0ELb0ELb0EEENS1_30DynamicPersistentTileSchedulerILi256ELi32ELb0ELb0ELb1EEEEEEEEEvNT_6ParamsE:
        .type           _ZN7cutlass13device_kernelIN5flash11enable_sm90INS1_16FlashAttnFwdSm90INS1_25CollectiveMainloopFwdSm90ILi2EN4cute5tupleIJNS5_1CILi1EEES8_S8_EEENS6_IJNS7_ILi128EEESA_SA_EEELi128ENS_6half_tEfNS_4arch4Sm90ELb1ELb0ELb1ELb0ELb0ELb0ELb0ELb1ELb1ELb0ELb0ELb0EEENS1_21CollectiveEpilogueFwdISB_S9_SC_SE_Li256ELb0ELb0ELb0ELb0EEENS1_30DynamicPersistentTileSchedulerILi256ELi32ELb0ELb0ELb1EEEEEEEEEvNT_6ParamsE,@function
        .size           _ZN7cutlass13device_kernelIN5flash11enable_sm90INS1_16FlashAttnFwdSm90INS1_25CollectiveMainloopFwdSm90ILi2EN4cute5tupleIJNS5_1CILi1EEES8_S8_EEENS6_IJNS7_ILi128EEESA_SA_EEELi128ENS_6half_tEfNS_4arch4Sm90ELb1ELb0ELb1ELb0ELb0ELb0ELb0ELb1ELb1ELb0ELb0ELb0EEENS1_21CollectiveEpilogueFwdISB_S9_SC_SE_Li256ELb0ELb0ELb0ELb0EEENS1_30DynamicPersistentTileSchedulerILi256ELi32ELb0ELb0ELb1EEEEEEEEEvNT_6ParamsE,(.L_x_17 - _ZN7cutlass13device_kernelIN5flash11enable_sm90INS1_16FlashAttnFwdSm90INS1_25CollectiveMainloopFwdSm90ILi2EN4cute5tupleIJNS5_1CILi1EEES8_S8_EEENS6_IJNS7_ILi128EEESA_SA_EEELi128ENS_6half_tEfNS_4arch4Sm90ELb1ELb0ELb1ELb0ELb0ELb0ELb0ELb1ELb1ELb0ELb0ELb0EEENS1_21CollectiveEpilogueFwdISB_S9_SC_SE_Li256ELb0ELb0ELb0ELb0EEENS1_30DynamicPersistentTileSchedulerILi256ELi32ELb0ELb0ELb1EEEEEEEEEvNT_6ParamsE)
        .other          _ZN7cutlass13device_kernelIN5flash11enable_sm90INS1_16FlashAttnFwdSm90INS1_25CollectiveMainloopFwdSm90ILi2EN4cute5tupleIJNS5_1CILi1EEES8_S8_EEENS6_IJNS7_ILi128EEESA_SA_EEELi128ENS_6half_tEfNS_4arch4Sm90ELb1ELb0ELb1ELb0ELb0ELb0ELb0ELb1ELb1ELb0ELb0ELb0EEENS1_21CollectiveEpilogueFwdISB_S9_SC_SE_Li256ELb0ELb0ELb0ELb0EEENS1_30DynamicPersistentTileSchedulerILi256ELi32ELb0ELb0ELb1EEEEEEEEEvNT_6ParamsE,@"STO_CUDA_ENTRY STV_DEFAULT"
_ZN7cutlass13device_kernelIN5flash11enable_sm90INS1_16FlashAttnFwdSm90INS1_25CollectiveMainloopFwdSm90ILi2EN4cute5tupleIJNS5_1CILi1EEES8_S8_EEENS6_IJNS7_ILi128EEESA_SA_EEELi128ENS_6half_tEfNS_4arch4Sm90ELb1ELb0ELb1ELb0ELb0ELb0ELb0ELb1ELb1ELb0ELb0ELb0EEENS1_21CollectiveEpilogueFwdISB_S9_SC_SE_Li256ELb0ELb0ELb0ELb0EEENS1_30DynamicPersistentTileSchedulerILi256ELi32ELb0ELb0ELb1EEEEEEEEEvNT_6ParamsE:
[----:B------:R-:W-:Y:S01]  /*0000*/  LDC R1, c[0x0][0x37c] ;  /* 0x0000df00ff017b82 */ /* 0x000fe20000000800 */
[----:B------:R-:W-:Y:S05]  /*0010*/  EXIT ;  /* 0x000000000000794d */ /* 0x000fea0003800000 */
.L_x_7:
        /* <DEDUP_REMOVED lines=14> */
.L_x_17:


//--------------------- .text._ZN7cutlass13device_kernelIN5flash11enable_sm90INS1_16FlashAttnFwdSm90INS1_25CollectiveMainloopFwdSm90ILi2EN4cute5tupleIJNS5_1CILi1EEES8_S8_EEENS6_IJNS7_ILi128EEESA_SA_EEELi128ENS_6half_tEfNS_4arch4Sm90ELb1ELb0ELb1ELb1ELb0ELb0ELb0ELb1ELb1ELb0ELb0ELb0EEENS1_21CollectiveEpilogueFwdISB_S9_SC_SE_Li256ELb1ELb0ELb0ELb0EEENS1_36VarlenDynamicPersistentTileSchedulerILi128ELi128ELi256ELi32ELb0ELb0ELb1ELb1ELb1ELb1EEEEEEEEEvNT_6ParamsE --------------------------
	.section	.text._ZN7cutlass13device_kernelIN5flash11enable_sm90INS1_16FlashAttnFwdSm90INS1_25CollectiveMainloopFwdSm90ILi2EN4cute5tupleIJNS5_1CILi1EEES8_S8_EEENS6_IJNS7_ILi128EEESA_SA_EEELi128ENS_6half_tEfNS_4arch4Sm90ELb1ELb0ELb1ELb1ELb0ELb0ELb0ELb1ELb1ELb0ELb0ELb0EEENS1_21CollectiveEpilogueFwdISB_S9_SC_SE_Li256ELb1ELb0ELb0ELb0EEENS1_36VarlenDynamicPersistentTileSchedulerILi128ELi128ELi256ELi32ELb0ELb0ELb1ELb1ELb1ELb1EEEEEEEEEvNT_6ParamsE,"ax",@progbits
	.align	128
.text._ZN7cutlass13device_kernelIN5flash11enable_sm90INS1_16FlashAttnFwdSm90INS1_25CollectiveMainloopFwdSm90ILi2EN4cute5tupleIJNS5_1CILi1EEES8_S8_EEENS6_IJNS7_ILi128EEESA_SA_EEELi128ENS_6half_tEfNS_4arch4Sm90ELb1ELb0ELb1ELb1ELb0ELb0ELb0ELb1ELb1ELb0ELb0ELb0EEENS1_21CollectiveEpilogueFwdISB_S9_SC_SE_Li256ELb1ELb0ELb0ELb0EEENS1_36VarlenDynamicPersistentTileSchedulerILi128ELi128ELi256ELi32ELb0ELb0ELb1ELb1ELb1ELb1EEEEEEEEEvNT_6ParamsE:
        .type           _ZN7cutlass13device_kernelIN5flash11enable_sm90INS1_16FlashAttnFwdSm90INS1_25CollectiveMainloopFwdSm90ILi2EN4cute5tupleIJNS5_1CILi1EEES8_S8_EEENS6_IJNS7_ILi128EEESA_SA_EEELi128ENS_6half_tEfNS_4arch4Sm90ELb1ELb0ELb1ELb1ELb0ELb0ELb0ELb1ELb1ELb0ELb0ELb0EEENS1_21CollectiveEpilogueFwdISB_S9_SC_SE_Li256ELb1ELb0ELb0ELb0EEENS1_36VarlenDynamicPersistentTileSchedulerILi128ELi128ELi256ELi32ELb0ELb0ELb1ELb1ELb1ELb1EEEEEEEEEvNT_6ParamsE,@function
        .size           _ZN7cutlass13device_kernelIN5flash11enable_sm90INS1_16FlashAttnFwdSm90INS1_25CollectiveMainloopFwdSm90ILi2EN4cute5tupleIJNS5_1CILi1EEES8_S8_EEENS6_IJNS7_ILi128EEESA_SA_EEELi128ENS_6half_tEfNS_4arch4Sm90ELb1ELb0ELb1ELb1ELb0ELb0ELb0ELb1ELb1ELb0ELb0ELb0EEENS1_21CollectiveEpilogueFwdISB_S9_SC_SE_Li256ELb1ELb0ELb0ELb0EEENS1_36VarlenDynamicPersistentTileSchedulerILi128ELi128ELi256ELi32ELb0ELb0ELb1ELb1ELb1ELb1EEEEEEEEEvNT_6ParamsE,(.L_x_18 - _ZN7cutlass13device_kernelIN5flash11enable_sm90INS1_16FlashAttnFwdSm90INS1_25CollectiveMainloopFwdSm90ILi2EN4cute5tupleIJNS5_1CILi1EEES8_S8_EEENS6_IJNS7_ILi128EEESA_SA_EEELi128ENS_6half_tEfNS_4arch4Sm90ELb1ELb0ELb1ELb1ELb0ELb0ELb0ELb1ELb1ELb0ELb0ELb0EEENS1_21CollectiveEpilogueFwdISB_S9_SC_SE_Li256ELb1ELb0ELb0ELb0EEENS1_36VarlenDynamicPersistentTileSchedulerILi128ELi128ELi256ELi32ELb0ELb0ELb1ELb1ELb1ELb1EEEEEEEEEvNT_6ParamsE)
        .other          _ZN7cutlass13device_kernelIN5flash11enable_sm90INS1_16FlashAttnFwdSm90INS1_25CollectiveMainloopFwdSm90ILi2EN4cute5tupleIJNS5_1CILi1EEES8_S8_EEENS6_IJNS7_ILi128EEESA_SA_EEELi128ENS_6half_tEfNS_4arch4Sm90ELb1ELb0ELb1ELb1ELb0ELb0ELb0ELb1ELb1ELb0ELb0ELb0EEENS1_21CollectiveEpilogueFwdISB_S9_SC_SE_Li256ELb1ELb0ELb0ELb0EEENS1_36VarlenDynamicPersistentTileSchedulerILi128ELi128ELi256ELi32ELb0ELb0ELb1ELb1ELb1ELb1EEEEEEEEEvNT_6ParamsE,@"STO_CUDA_ENTRY STV_DEFAULT"
_ZN7cutlass13device_kernelIN5flash11enable_sm90INS1_16FlashAttnFwdSm90INS1_25CollectiveMainloopFwdSm90ILi2EN4cute5tupleIJNS5_1CILi1EEES8_S8_EEENS6_IJNS7_ILi128EEESA_SA_EEELi128ENS_6half_tEfNS_4arch4Sm90ELb1ELb0ELb1ELb1ELb0ELb0ELb0ELb1ELb1ELb0ELb0ELb0EEENS1_21CollectiveEpilogueFwdISB_S9_SC_SE_Li256ELb1ELb0ELb0ELb0EEENS1_36VarlenDynamicPersistentTileSchedulerILi128ELi128ELi256ELi32ELb0ELb0ELb1ELb1ELb1ELb1EEEEEEEEEvNT_6ParamsE:
[----:B------:R-:W-:Y:S01]  /*0000*/  LDC R1, c[0x0][0x37c] ;  /* 0x0000df00ff017b82 */ /* 0x000fe20000000800 */
[----:B------:R-:W-:Y:S05]  /*0010*/  EXIT ;  /* 0x000000000000794d */ /* 0x000fea0003800000 */
.L_x_8:
        /* <DEDUP_REMOVED lines=14> */
.L_x_18:


//--------------------- .text._ZN7cutlass13device_kernelIN5flash11enable_sm90INS1_16FlashAttnFwdSm90INS1_25CollectiveMainloopFwdSm90ILi2EN4cute5tupleIJNS5_1CILi1EEES8_S8_EEENS6_IJNS7_ILi128EEESA_SA_EEELi128ENS_6half_tEfNS_4arch4Sm90ELb1ELb0ELb1ELb1ELb0ELb1ELb0ELb1ELb1ELb0ELb0ELb0EEENS1_21CollectiveEpilogueFwdISB_S9_SC_SE_Li256ELb1ELb0ELb0ELb0EEENS1_36VarlenDynamicPersistentTileSchedulerILi128ELi128ELi256ELi32ELb0ELb0ELb1ELb1ELb1ELb1EEEEEEEEEvNT_6ParamsE --------------------------
	.section	.text._ZN7cutlass13device_kernelIN5flash11enable_sm90INS1_16FlashAttnFwdSm90INS1_25CollectiveMainloopFwdSm90ILi2EN4cute5tupleIJNS5_1CILi1EEES8_S8_EEENS6_IJNS7_ILi128EEESA_SA_EEELi128ENS_6half_tEfNS_4arch4Sm90ELb1ELb0ELb1ELb1ELb0ELb1ELb0ELb1ELb1ELb0ELb0ELb0EEENS1_21CollectiveEpilogueFwdISB_S9_SC_SE_Li256ELb1ELb0ELb0ELb0EEENS1_36VarlenDynamicPersistentTileSchedulerILi128ELi128ELi256ELi32ELb0ELb0ELb1ELb1ELb1ELb1EEEEEEEEEvNT_6ParamsE,"ax",@progbits
	.align	128
.text._ZN7cutlass13device_kernelIN5flash11enable_sm90INS1_16FlashAttnFwdSm90INS1_25CollectiveMainloopFwdSm90ILi2EN4cute5tupleIJNS5_1CILi1EEES8_S8_EEENS6_IJNS7_ILi128EEESA_SA_EEELi128ENS_6half_tEfNS_4arch4Sm90ELb1ELb0ELb1ELb1ELb0ELb1ELb0ELb1ELb1ELb0ELb0ELb0EEENS1_21CollectiveEpilogueFwdISB_S9_SC_SE_Li256ELb1ELb0ELb0ELb0EEENS1_36VarlenDynamicPersistentTileSchedulerILi128ELi128ELi256ELi32ELb0ELb0ELb1ELb1ELb1ELb1EEEEEEEEEvNT_6ParamsE:
        .type           _ZN7cutlass13device_kernelIN5flash11enable_sm90INS1_16FlashAttnFwdSm90INS1_25CollectiveMainloopFwdSm90ILi2EN4cute5tupleIJNS5_1CILi1EEES8_S8_EEENS6_IJNS7_ILi128EEESA_SA_EEELi128ENS_6half_tEfNS_4arch4Sm90ELb1ELb0ELb1ELb1ELb0ELb1ELb0ELb1ELb1ELb0ELb0ELb0EEENS1_21CollectiveEpilogueFwdISB_S9_SC_SE_Li256ELb1ELb0ELb0ELb0EEENS1_36VarlenDynamicPersistentTileSchedulerILi128ELi128ELi256ELi32ELb0ELb0ELb1ELb1ELb1ELb1EEEEEEEEEvNT_6ParamsE,@function
        .size           _ZN7cutlass13device_kernelIN5flash11enable_sm90INS1_16FlashAttnFwdSm90INS1_25CollectiveMainloopFwdSm90ILi2EN4cute5tupleIJNS5_1CILi1EEES8_S8_EEENS6_IJNS7_ILi128EEESA_SA_EEELi128ENS_6half_tEfNS_4arch4Sm90ELb1ELb0ELb1ELb1ELb0ELb1ELb0ELb1ELb1ELb0ELb0ELb0EEENS1_21CollectiveEpilogueFwdISB_S9_SC_SE_Li256ELb1ELb0ELb0ELb0EEENS1_36VarlenDynamicPersistentTileSchedulerILi128ELi128ELi256ELi32ELb0ELb0ELb1ELb1ELb1ELb1EEEEEEEEEvNT_6ParamsE,(.L_x_19 - _ZN7cutlass13device_kernelIN5flash11enable_sm90INS1_16FlashAttnFwdSm90INS1_25CollectiveMainloopFwdSm90ILi2EN4cute5tupleIJNS5_1CILi1EEES8_S8_EEENS6_IJNS7_ILi128EEESA_SA_EEELi128ENS_6half_tEfNS_4arch4Sm90ELb1ELb0ELb1ELb1ELb0ELb1ELb0ELb1ELb1ELb0ELb0ELb0EEENS1_21CollectiveEpilogueFwdISB_S9_SC_SE_Li256ELb1ELb0ELb0ELb0EEENS1_36VarlenDynamicPersistentTileSchedulerILi128ELi128ELi256ELi32ELb0ELb0ELb1ELb1ELb1ELb1EEEEEEEEEvNT_6ParamsE)
        .other          _ZN7cutlass13device_kernelIN5flash11enable_sm90INS1_16FlashAttnFwdSm90INS1_25CollectiveMainloopFwdSm90ILi2EN4cute5tupleIJNS5_1CILi1EEES8_S8_EEENS6_IJNS7_ILi128EEESA_SA_EEELi128ENS_6half_tEfNS_4arch4Sm90ELb1ELb0ELb1ELb1ELb0ELb1ELb0ELb1ELb1ELb0ELb0ELb0EEENS1_21CollectiveEpilogueFwdISB_S9_SC_SE_Li256ELb1ELb0ELb0ELb0EEENS1_36VarlenDynamicPersistentTileSchedulerILi128ELi128ELi256ELi32ELb0ELb0ELb1ELb1ELb1ELb1EEEEEEEEEvNT_6ParamsE,@"STO_CUDA_ENTRY STV_DEFAULT"
_ZN7cutlass13device_kernelIN5flash11enable_sm90INS1_16FlashAttnFwdSm90INS1_25CollectiveMainloopFwdSm90ILi2EN4cute5tupleIJNS5_1CILi1EEES8_S8_EEENS6_IJNS7_ILi128EEESA_SA_EEELi128ENS_6half_tEfNS_4arch4Sm90ELb1ELb0ELb1ELb1ELb0ELb1ELb0ELb1ELb1ELb0ELb0ELb0EEENS1_21CollectiveEpilogueFwdISB_S9_SC_SE_Li256ELb1ELb0ELb0ELb0EEENS1_36VarlenDynamicPersistentTileSchedulerILi128ELi128ELi256ELi32ELb0ELb0ELb1ELb1ELb1ELb1EEEEEEEEEvNT_6ParamsE:
[----:B------:R-:W-:Y:S01]  /*0000*/  LDC R1, c[0x0][0x37c] ;  /* 0x0000df00ff017b82 */ /* 0x000fe20000000800 */
[----:B------:R-:W-:Y:S05]  /*0010*/  EXIT ;  /* 0x000000000000794d */ /* 0x000fea0003800000 */
.L_x_9:
        /* <DEDUP_REMOVED lines=14> */
.L_x_19:


//--------------------- .nv.shared.reserved.0     --------------------------
	.section	.nv.shared.reserved.0,"aw",@nobits
	.weak		__nv_reservedSMEM_offset_0_alias
	.size		__nv_reservedSMEM_offset_0_alias, 0, 64
	.other		__nv_reservedSMEM_offset_0_alias,@"STO_CUDA_RESERVED_SHARED STV_DEFAULT"
__nv_reservedSMEM_offset_0_alias:
	.zero		0
	.zero		64


//--------------------- .nv.global                --------------------------
	.section	.nv.global,"aw",@nobits
.nv.global:
	.type		_ZN74_INTERNAL_ee2866d2_38_flash_fwd_hdim128_fp16_softcap_sm90_cu_ceb34e2a_33844cute1_E,@object
	.size		_ZN74_INTERNAL_ee2866d2_38_flash_fwd_hdim128_fp16_softcap_sm90_cu_ceb34e2a_33844cute1_E,(_ZN74_INTERNAL_ee2866d2_38_flash_fwd_hdim128_fp16_softcap_sm90_cu_ceb34e2a_33844cuda3std3__45__cpo6cbeginE - _ZN74_INTERNAL_ee2866d2_38_flash_fwd_hdim128_fp16_softcap_sm90_cu_ceb34e2a_33844cute1_E)
_ZN74_INTERNAL_ee2866d2_38_flash_fwd_hdim128_fp16_softcap_sm90_cu_ceb34e2a_33844cute1_E:
	.zero		1
	.type		_ZN74_INTERNAL_ee2866d2_38_flash_fwd_hdim128_fp16_softcap_sm90_cu_ceb34e2a_33844cuda3std3__45__cpo6cbeginE,@object
	.size		_ZN74_INTERNAL_ee2866d2_38_flash_fwd_hdim128_fp16_softcap_sm90_cu_ceb34e2a_33844cuda3std3__45__cpo6cbeginE,(_ZN74_INTERNAL_ee2866d2_38_flash_fwd_hdim128_fp16_softcap_sm90_cu_ceb34e2a_33844cuda3std3__48in_placeE - _ZN74_INTERNAL_ee2866d2_38_flash_fwd_hdim128_fp16_softcap_sm90_cu_ceb34e2a_33844cuda3std3__45__cpo6cbeginE)
_ZN74_INTERNAL_ee2866d2_38_flash_fwd_hdim128_fp16_softcap_sm90_cu_ceb34e2a_33844cuda3std3__45__cpo6cbeginE:
	.zero		1
	.type		_ZN74_INTERNAL_ee2866d2_38_flash_fwd_hdim128_fp16_softcap_sm90_cu_ceb34e2a_33844cuda3std3__48in_placeE,@object
	.size		_ZN74_INTERNAL_ee2866d2_38_flash_fwd_hdim128_fp16_softcap_sm90_cu_ceb34e2a_33844cuda3std3__48in_placeE,(_ZN74_INTERNAL_ee2866d2_38_flash_fwd_hdim128_fp16_softcap_sm90_cu_ceb34e2a_33844cuda3std6ranges3__45__cpo9iter_moveE - _ZN74_INTERNAL_ee2866d2_38_flash_fwd_hdim128_fp16_softcap_sm90_cu_ceb34e2a_33844cuda3std3__48in_placeE)
_ZN74_INTERNAL_ee2866d2_38_flash_fwd_hdim128_fp16_softcap_sm90_cu_ceb34e2a_33844cuda3std3__48in_placeE:
	.zero		1
	.type		_ZN74_INTERNAL_ee2866d2_38_flash_fwd_hdim128_fp16_softcap_sm90_cu_ceb34e2a_33844cuda3std6ranges3__45__cpo9iter_moveE,@object
	.size		_ZN74_INTERNAL_ee2866d2_38_flash_fwd_hdim128_fp16_softcap_sm90_cu_ceb34e2a_33844cuda3std6ranges3__45__cpo9iter_moveE,(_ZN74_INTERNAL_ee2866d2_38_flash_fwd_hdim128_fp16_softcap_sm90_cu_ceb34e2a_33844cuda3std3__45__cpo5beginE - _ZN74_INTERNAL_ee2866d2_38_flash_fwd_hdim128_fp16_softcap_sm90_cu_ceb34e2a_33844cuda3std6ranges3__45__cpo9iter_moveE)
_ZN74_INTERNAL_ee2866d2_38_flash_fwd_hdim128_fp16_softcap_sm90_cu_ceb34e2a_33844cuda3std6ranges3__45__cpo9iter_moveE:
	.zero		1
	.type		_ZN74_INTERNAL_ee2866d2_38_flash_fwd_hdim128_fp16_softcap_sm90_cu_ceb34e2a_33844cuda3std3__45__cpo5beginE,@object
	.size		_ZN74_INTERNAL_ee2866d2_38_flash_fwd_hdim128_fp16_softcap_sm90_cu_ceb34e2a_33844cuda3std3__45__cpo5beginE,(_ZN74_INTERNAL_ee2866d2_38_flash_fwd_hdim128_fp16_softcap_sm90_cu_ceb34e2a_33844cuda3std3__476_GLOBAL__N__ee2866d2_38_flash_fwd_hdim128_fp16_softcap_sm90_cu_ceb34e2a_33846ignoreE - _ZN74_INTERNAL_ee2866d2_38_flash_fwd_hdim128_fp16_softcap_sm90_cu_ceb34e2a_33844cuda3std3__45__cpo5beginE)
_ZN74_INTERNAL_ee2866d2_38_flash_fwd_hdim128_fp16_softcap_sm90_cu_ceb34e2a_33844cuda3std3__45__cpo5beginE:
	.zero		1
	.type		_ZN74_INTERNAL_ee2866d2_38_flash_fwd_hdim128_fp16_softcap_sm90_cu_ceb34e2a_33844cuda3std3__476_GLOBAL__N__ee2866d2_38_flash_fwd_hdim128_fp16_softcap_sm90_cu_ceb34e2a_33846ignoreE,@object
	.size		_ZN74_INTERNAL_ee2866d2_38_flash_fwd_hdim128_fp16_softcap_sm90_cu_ceb34e2a_33844cuda3std3__476_GLOBAL__N__ee2866d2_38_flash_fwd_hdim128_fp16_softcap_sm90_cu_ceb34e2a_33846ignoreE,(_ZN74_INTERNAL_ee2866d2_38_flash_fwd_hdim128_fp16_softcap_sm90_cu_ceb34e2a_33844cute7productE - _ZN74_INTERNAL_ee2866d2_38_flash_fwd_hdim128_fp16_softcap_sm90_cu_ceb34e2a_33844cuda3std3__476_GLOBAL__N__ee2866d2_38_flash_fwd_hdim128_fp16_softcap_sm90_cu_ceb34e2a_33846ignoreE)
_ZN74_INTERNAL_ee2866d2_38_flash_fwd_hdim128_fp16_softcap_sm90_cu_ceb34e2a_33844cuda3std3__476_GLOBAL__N__ee2866d2_38_flash_fwd_hdim128_fp16_softcap_sm90_cu_ceb34e2a_33846ignoreE:
	.zero		1
	.type		_ZN74_INTERNAL_ee2866d2_38_flash_fwd_hdim128_fp16_softcap_sm90_cu_ceb34e2a_33844cute7productE,@object
	.size		_ZN74_INTERNAL_ee2866d2_38_flash_fwd_hdim128_fp16_softcap_sm90_cu_ceb34e2a_33844cute7productE,(_ZN74_INTERNAL_ee2866d2_38_flash_fwd_hdim128_fp16_softcap_sm90_cu_ceb34e2a_33844cuda3std3__45__cpo3endE - _ZN74_INTERNAL_ee2866d2_38_flash_fwd_hdim128_fp16_softcap_sm90_cu_ceb34e2a_33844cute7productE)
_ZN74_INTERNAL_ee2866d2_38_flash_fwd_hdim128_fp16_softcap_sm90_cu_ceb34e2a_33844cute7productE:
	.zero		1
	.type		_ZN74_INTERNAL_ee2866d2_38_flash_fwd_hdim128_fp16_softcap_sm90_cu_ceb34e2a_33844cuda3std3__45__cpo3endE,@object
	.size		_ZN74_INTERNAL_ee2866d2_38_flash_fwd_hdim128_fp16_softcap_sm90_cu_ceb34e2a_33844cuda3std3__45__cpo3endE,(_ZN74_INTERNAL_ee2866d2_38_flash_fwd_hdim128_fp16_softcap_sm90_cu_ceb34e2a_33844cuda3std3__419piecewise_constructE - _ZN74_INTERNAL_ee2866d2_38_flash_fwd_hdim128_fp16_softcap_sm90_cu_ceb34e2a_33844cuda3std3__45__cpo3endE)
_ZN74_INTERNAL_ee2866d2_38_flash_fwd_hdim128_fp16_softcap_sm90_cu_ceb34e2a_33844cuda3std3__45__cpo3endE:
	.zero		1
	.type		_ZN74_INTERNAL_ee2866d2_38_flash_fwd_hdim128_fp16_softcap_sm90_cu_ceb34e2a_33844cuda3std3__419piecewise_constructE,@object
	.size		_ZN74_INTERNAL_ee2866d2_38_flash_fwd_hdim128_fp16_softcap_sm90_cu_ceb34e2a_33844cuda3std3__419piecewise_constructE,(_ZN74_INTERNAL_ee2866d2_38_flash_fwd_hdim128_fp16_softcap_sm90_cu_ceb34e2a_33844cuda3std3__45__cpo4cendE - _ZN74_INTERNAL_ee2866d2_38_flash_fwd_hdim128_fp16_softcap_sm90_cu_ceb34e2a_33844cuda3std3__419piecewise_constructE)
_ZN74_INTERNAL_ee2866d2_38_flash_fwd_hdim128_fp16_softcap_sm90_cu_ceb34e2a_33844cuda3std3__419piecewise_constructE:
	.zero		1
	.type		_ZN74_INTERNAL_ee2866d2_38_flash_fwd_hdim128_fp16_softcap_sm90_cu_ceb34e2a_33844cuda3std3__45__cpo4cendE,@object
	.size		_ZN74_INTERNAL_ee2866d2_38_flash_fwd_hdim128_fp16_softcap_sm90_cu_ceb34e2a_33844cuda3std3__45__cpo4cendE,(_ZN74_INTERNAL_ee2866d2_38_flash_fwd_hdim128_fp16_softcap_sm90_cu_ceb34e2a_33844cuda3std6ranges3__45__cpo4swapE - _ZN74_INTERNAL_ee2866d2_38_flash_fwd_hdim128_fp16_softcap_sm90_cu_ceb34e2a_33844cuda3std3__45__cpo4cendE)
_ZN74_INTERNAL_ee2866d2_38_flash_fwd_hdim128_fp16_softcap_sm90_cu_ceb34e2a_33844cuda3std3__45__cpo4cendE:
	.zero		1
	.type		_ZN74_INTERNAL_ee2866d2_38_flash_fwd_hdim128_fp16_softcap_sm90_cu_ceb34e2a_33844cuda3std6ranges3__45__cpo4swapE,@object
	.size		_ZN74_INTERNAL_ee2866d2_38_flash_fwd_hdim128_fp16_softcap_sm90_cu_ceb34e2a_33844cuda3std6ranges3__45__cpo4swapE,(.L_7 - _ZN74_INTERNAL_ee2866d2_38_flash_fwd_hdim128_fp16_softcap_sm90_cu_ceb34e2a_33844cuda3std6ranges3__45__cpo4swapE)
_ZN74_INTERNAL_ee2866d2_38_flash_fwd_hdim128_fp16_softcap_sm90_cu_ceb34e2a_33844cuda3std6ranges3__45__cpo4swapE:
	.zero		1
.L_7:


//--------------------- .nv.constant0._ZN7cutlass13device_kernelIN5flash11enable_sm90INS1_16FlashAttnFwdSm90INS1_25CollectiveMainloopFwdSm90ILi2EN4cute5tupleIJNS5_1CILi1EEES8_S8_EEENS6_IJNS7_ILi128EEENS7_ILi176EEESA_EEELi128ENS_6half_tEfNS_4arch4Sm90ELb0ELb0ELb1ELb0ELb0ELb0ELb0ELb1ELb1ELb0ELb0ELb0EEENS1_21CollectiveEpilogueFwdINS6_IJSA_SA_SB_EEES9_SD_SF_Li256ELb0ELb0ELb0ELb0EEENS1_29StaticPersistentTileSchedulerILb0EEEEEEEEEvNT_6ParamsE --------------------------
	.section	.nv.constant0._ZN7cutlass13device_kernelIN5flash11enable_sm90INS1_16FlashAttnFwdSm90INS1_25CollectiveMainloopFwdSm90ILi2EN4cute5tupleIJNS5_1CILi1EEES8_S8_EEENS6_IJNS7_ILi128EEENS7_ILi176EEESA_EEELi128ENS_6half_tEfNS_4arch4Sm90ELb0ELb0ELb1ELb0ELb0ELb0ELb0ELb1ELb1ELb0ELb0ELb0EEENS1_21CollectiveEpilogueFwdINS6_IJSA_SA_SB_EEES9_SD_SF_Li256ELb0ELb0ELb0ELb0EEENS1_29StaticPersistentTileSchedulerILb0EEEEEEEEEvNT_6ParamsE,"a",@progbits
	.sectionflags	@""
	.align	4
.nv.constant0._ZN7cutlass13device_kernelIN5flash11enable_sm90INS1_16FlashAttnFwdSm90INS1_25CollectiveMainloopFwdSm90ILi2EN4cute5tupleIJNS5_1CILi1EEES8_S8_EEENS6_IJNS7_ILi128EEENS7_ILi176EEESA_EEELi128ENS_6half_tEfNS_4arch4Sm90ELb0ELb0ELb1ELb0ELb0ELb0ELb0ELb1ELb1ELb0ELb0ELb0EEENS1_21CollectiveEpilogueFwdINS6_IJSA_SA_SB_EEES9_SD_SF_Li256ELb0ELb0ELb0ELb0EEENS1_29StaticPersistentTileSchedulerILb0EEEEEEEEEvNT_6ParamsE:
	.zero		3840


//--------------------- .nv.constant0._ZN7cutlass13device_kernelIN5flash11enable_sm90INS1_16FlashAttnFwdSm90INS1_25CollectiveMainloopFwdSm90ILi2EN4cute5tupleIJNS5_1CILi2EEENS7_ILi1EEES9_EEENS6_IJNS7_ILi128EEENS7_ILi176EEESB_EEELi128ENS_6half_tEfNS_4arch4Sm90ELb0ELb0ELb1ELb0ELb0ELb0ELb0ELb1ELb1ELb0ELb0ELb0EEENS1_21CollectiveEpilogueFwdINS6_IJSB_SB_SC_EEESA_SE_SG_Li256ELb0ELb0ELb0ELb0EEENS1_29StaticPersistentTileSchedulerILb0EEEEEEEEEvNT_6ParamsE --------------------------
	.section	.nv.constant0._ZN7cutlass13device_kernelIN5flash11enable_sm90INS1_16FlashAttnFwdSm90INS1_25CollectiveMainloopFwdSm90ILi2EN4cute5tupleIJNS5_1CILi2EEENS7_ILi1EEES9_EEENS6_IJNS7_ILi128EEENS7_ILi176EEESB_EEELi128ENS_6half_tEfNS_4arch4Sm90ELb0ELb0ELb1ELb0ELb0ELb0ELb0ELb1ELb1ELb0ELb0ELb0EEENS1_21CollectiveEpilogueFwdINS6_IJSB_SB_SC_EEESA_SE_SG_Li256ELb0ELb0ELb0ELb0EEENS1_29StaticPersistentTileSchedulerILb0EEEEEEEEEvNT_6ParamsE,"a",@progbits
	.sectionflags	@""
	.align	4
.nv.constant0._ZN7cutlass13device_kernelIN5flash11enable_sm90INS1_16FlashAttnFwdSm90INS1_25CollectiveMainloopFwdSm90ILi2EN4cute5tupleIJNS5_1CILi2EEENS7_ILi1EEES9_EEENS6_IJNS7_ILi128EEENS7_ILi176EEESB_EEELi128ENS_6half_tEfNS_4arch4Sm90ELb0ELb0ELb1ELb0ELb0ELb0ELb0ELb1ELb1ELb0ELb0ELb0EEENS1_21CollectiveEpilogueFwdINS6_IJSB_SB_SC_EEESA_SE_SG_Li256ELb0ELb0ELb0ELb0EEENS1_29StaticPersistentTileSchedulerILb0EEEEEEEEEvNT_6ParamsE:
	.zero		3840


//--------------------- .nv.constant0._ZN7cutlass13device_kernelIN5flash11enable_sm90INS1_16FlashAttnFwdSm90INS1_25CollectiveMainloopFwdSm90ILi2EN4cute5tupleIJNS5_1CILi1EEES8_S8_EEENS6_IJNS7_ILi128EEENS7_ILi176EEESA_EEELi128ENS_6half_tEfNS_4arch4Sm90ELb0ELb0ELb1ELb1ELb0ELb0ELb0ELb1ELb1ELb0ELb0ELb0EEENS1_21CollectiveEpilogueFwdINS6_IJSA_SA_SB_EEES9_SD_SF_Li256ELb1ELb0ELb0ELb0EEENS1_36VarlenDynamicPersistentTileSchedulerILi128ELi176ELi256ELi32ELb0ELb0ELb1ELb0ELb1ELb1EEEEEEEEEvNT_6ParamsE --------------------------
	.section	.nv.constant0._ZN7cutlass13device_kernelIN5flash11enable_sm90INS1_16FlashAttnFwdSm90INS1_25CollectiveMainloopFwdSm90ILi2EN4cute5tupleIJNS5_1CILi1EEES8_S8_EEENS6_IJNS7_ILi128EEENS7_ILi176EEESA_EEELi128ENS_6half_tEfNS_4arch4Sm90ELb0ELb0ELb1ELb1ELb0ELb0ELb0ELb1ELb1ELb0ELb0ELb0EEENS1_21CollectiveEpilogueFwdINS6_IJSA_SA_SB_EEES9_SD_SF_Li256ELb1ELb0ELb0ELb0EEENS1_36VarlenDynamicPersistentTileSchedulerILi128ELi176ELi256ELi32ELb0ELb0ELb1ELb0ELb1ELb1EEEEEEEEEvNT_6ParamsE,"a",@progbits
	.sectionflags	@""
	.align	4
.nv.constant0._ZN7cutlass13device_kernelIN5flash11enable_sm90INS1_16FlashAttnFwdSm90INS1_25CollectiveMainloopFwdSm90ILi2EN4cute5tupleIJNS5_1CILi1EEES8_S8_EEENS6_IJNS7_ILi128EEENS7_ILi176EEESA_EEELi128ENS_6half_tEfNS_4arch4Sm90ELb0ELb0ELb1ELb1ELb0ELb0ELb0ELb1ELb1ELb0ELb0ELb0EEENS1_21CollectiveEpilogueFwdINS6_IJSA_SA_SB_EEES9_SD_SF_Li256ELb1ELb0ELb0ELb0EEENS1_36VarlenDynamicPersistentTileSchedulerILi128ELi176ELi256ELi32ELb0ELb0ELb1ELb0ELb1ELb1EEEEEEEEEvNT_6ParamsE:
	.zero		3456


//--------------------- .nv.constant0._ZN7cutlass13device_kernelIN5flash11enable_sm90INS1_16FlashAttnFwdSm90INS1_25CollectiveMainloopFwdSm90ILi2EN4cute5tupleIJNS5_1CILi1EEES8_S8_EEENS6_IJNS7_ILi128EEENS7_ILi176EEESA_EEELi128ENS_6half_tEfNS_4arch4Sm90ELb0ELb0ELb1ELb1ELb0ELb1ELb0ELb1ELb1ELb0ELb0ELb0EEENS1_21CollectiveEpilogueFwdINS6_IJSA_SA_SB_EEES9_SD_SF_Li256ELb1ELb0ELb0ELb0EEENS1_36VarlenDynamicPersistentTileSchedulerILi128ELi176ELi256ELi32ELb0ELb0ELb1ELb0ELb1ELb1EEEEEEEEEvNT_6ParamsE --------------------------
	.section	.nv.constant0._ZN7cutlass13device_kernelIN5flash11enable_sm90INS1_16FlashAttnFwdSm90INS1_25CollectiveMainloopFwdSm90ILi2EN4cute5tupleIJNS5_1CILi1EEES8_S8_EEENS6_IJNS7_ILi128EEENS7_ILi176EEESA_EEELi128ENS_6half_tEfNS_4arch4Sm90ELb0ELb0ELb1ELb1ELb0ELb1ELb0ELb1ELb1ELb0ELb0ELb0EEENS1_21CollectiveEpilogueFwdINS6_IJSA_SA_SB_EEES9_SD_SF_Li256ELb1ELb0ELb0ELb0EEENS1_36VarlenDynamicPersistentTileSchedulerILi128ELi176ELi256ELi32ELb0ELb0ELb1ELb0ELb1ELb1EEEEEEEEEvNT_6ParamsE,"a",@progbits
	.sectionflags	@""
	.align	4
.nv.constant0._ZN7cutlass13device_kernelIN5flash11enable_sm90INS1_16FlashAttnFwdSm90INS1_25CollectiveMainloopFwdSm90ILi2EN4cute5tupleIJNS5_1CILi1EEES8_S8_EEENS6_IJNS7_ILi128EEENS7_ILi176EEESA_EEELi128ENS_6half_tEfNS_4arch4Sm90ELb0ELb0ELb1ELb1ELb0ELb1ELb0ELb1ELb1ELb0ELb0ELb0EEENS1_21CollectiveEpilogueFwdINS6_IJSA_SA_SB_EEES9_SD_SF_Li256ELb1ELb0ELb0ELb0EEENS1_36VarlenDynamicPersistentTileSchedulerILi128ELi176ELi256ELi32ELb0ELb0ELb1ELb0ELb1ELb1EEEEEEEEEvNT_6ParamsE:
	.zero		3456


//--------------------- .nv.constant0._ZN7cutlass13device_kernelIN5flash11enable_sm90INS1_16FlashAttnFwdSm90INS1_25CollectiveMainloopFwdSm90ILi2EN4cute5tupleIJNS5_1CILi1EEES8_S8_EEENS6_IJNS7_ILi128EEESA_SA_EEELi128ENS_6half_tEfNS_4arch4Sm90ELb0ELb1ELb1ELb0ELb0ELb0ELb0ELb1ELb1ELb0ELb0ELb0EEENS1_21CollectiveEpilogueFwdISB_S9_SC_SE_Li256ELb0ELb0ELb0ELb0EEENS1_30DynamicPersistentTileSchedulerILi256ELi32ELb0ELb0ELb1EEEEEEEEEvNT_6ParamsE --------------------------
	.section	.nv.constant0._ZN7cutlass13device_kernelIN5flash11enable_sm90INS1_16FlashAttnFwdSm90INS1_25CollectiveMainloopFwdSm90ILi2EN4cute5tupleIJNS5_1CILi1EEES8_S8_EEENS6_IJNS7_ILi128EEESA_SA_EEELi128ENS_6half_tEfNS_4arch4Sm90ELb0ELb1ELb1ELb0ELb0ELb0ELb0ELb1ELb1ELb0ELb0ELb0EEENS1_21CollectiveEpilogueFwdISB_S9_SC_SE_Li256ELb0ELb0ELb0ELb0EEENS1_30DynamicPersistentTileSchedulerILi256ELi32ELb0ELb0ELb1EEEEEEEEEvNT_6ParamsE,"a",@progbits
	.sectionflags	@""
	.align	4
.nv.constant0._ZN7cutlass13device_kernelIN5flash11enable_sm90INS1_16FlashAttnFwdSm90INS1_25CollectiveMainloopFwdSm90ILi2EN4cute5tupleIJNS5_1CILi1EEES8_S8_EEENS6_IJNS7_ILi128EEESA_SA_EEELi128ENS_6half_tEfNS_4arch4Sm90ELb0ELb1ELb1ELb0ELb0ELb0ELb0ELb1ELb1ELb0ELb0ELb0EEENS1_21CollectiveEpilogueFwdISB_S9_SC_SE_Li256ELb0ELb0ELb0ELb0EEENS1_30DynamicPersistentTileSchedulerILi256ELi32ELb0ELb0ELb1EEEEEEEEEvNT_6ParamsE:
	.zero		3840


//--------------------- .nv.constant0._ZN7cutlass13device_kernelIN5flash11enable_sm90INS1_16FlashAttnFwdSm90INS1_25CollectiveMainloopFwdSm90ILi2EN4cute5tupleIJNS5_1CILi1EEES8_S8_EEENS6_IJNS7_ILi128EEESA_SA_EEELi128ENS_6half_tEfNS_4arch4Sm90ELb0ELb1ELb1ELb1ELb0ELb0ELb0ELb1ELb1ELb0ELb0ELb0EEENS1_21CollectiveEpilogueFwdISB_S9_SC_SE_Li256ELb1ELb0ELb0ELb0EEENS1_36VarlenDynamicPersistentTileSchedulerILi128ELi128ELi256ELi32ELb0ELb0ELb1ELb1ELb0ELb1EEEEEEEEEvNT_6ParamsE --------------------------
	.section	.nv.constant0._ZN7cutlass13device_kernelIN5flash11enable_sm90INS1_16FlashAttnFwdSm90INS1_25CollectiveMainloopFwdSm90ILi2EN4cute5tupleIJNS5_1CILi1EEES8_S8_EEENS6_IJNS7_ILi128EEESA_SA_EEELi128ENS_6half_tEfNS_4arch4Sm90ELb0ELb1ELb1ELb1ELb0ELb0ELb0ELb1ELb1ELb0ELb0ELb0EEENS1_21CollectiveEpilogueFwdISB_S9_SC_SE_Li256ELb1ELb0ELb0ELb0EEENS1_36VarlenDynamicPersistentTileSchedulerILi128ELi128ELi256ELi32ELb0ELb0ELb1ELb1ELb0ELb1EEEEEEEEEvNT_6ParamsE,"a",@progbits
	.sectionflags	@""
	.align	4
.nv.constant0._ZN7cutlass13device_kernelIN5flash11enable_sm90INS1_16FlashAttnFwdSm90INS1_25CollectiveMainloopFwdSm90ILi2EN4cute5tupleIJNS5_1CILi1EEES8_S8_EEENS6_IJNS7_ILi128EEESA_SA_EEELi128ENS_6half_tEfNS_4arch4Sm90ELb0ELb1ELb1ELb1ELb0ELb0ELb0ELb1ELb1ELb0ELb0ELb0EEENS1_21CollectiveEpilogueFwdISB_S9_SC_SE_Li256ELb1ELb0ELb0ELb0EEENS1_36VarlenDynamicPersistentTileSchedulerILi128ELi128ELi256ELi32ELb0ELb0ELb1ELb1ELb0ELb1EEEEEEEEEvNT_6ParamsE:
	.zero		3456


//--------------------- .nv.constant0._ZN7cutlass13device_kernelIN5flash11enable_sm90INS1_16FlashAttnFwdSm90INS1_25CollectiveMainloopFwdSm90ILi2EN4cute5tupleIJNS5_1CILi1EEES8_S8_EEENS6_IJNS7_ILi128EEESA_SA_EEELi128ENS_6half_tEfNS_4arch4Sm90ELb0ELb1ELb1ELb1ELb0ELb1ELb0ELb1ELb1ELb0ELb0ELb0EEENS1_21CollectiveEpilogueFwdISB_S9_SC_SE_Li256ELb1ELb0ELb0ELb0EEENS1_36VarlenDynamicPersistentTileSchedulerILi128ELi128ELi256ELi32ELb0ELb0ELb1ELb1ELb0ELb1EEEEEEEEEvNT_6ParamsE --------------------------
	.section	.nv.constant0._ZN7cutlass13device_kernelIN5flash11enable_sm90INS1_16FlashAttnFwdSm90INS1_25CollectiveMainloopFwdSm90ILi2EN4cute5tupleIJNS5_1CILi1EEES8_S8_EEENS6_IJNS7_ILi128EEESA_SA_EEELi128ENS_6half_tEfNS_4arch4Sm90ELb0ELb1ELb1ELb1ELb0ELb1ELb0ELb1ELb1ELb0ELb0ELb0EEENS1_21CollectiveEpilogueFwdISB_S9_SC_SE_Li256ELb1ELb0ELb0ELb0EEENS1_36VarlenDynamicPersistentTileSchedulerILi128ELi128ELi256ELi32ELb0ELb0ELb1ELb1ELb0ELb1EEEEEEEEEvNT_6ParamsE,"a",@progbits
	.sectionflags	@""
	.align	4
.nv.constant0._ZN7cutlass13device_kernelIN5flash11enable_sm90INS1_16FlashAttnFwdSm90INS1_25CollectiveMainloopFwdSm90ILi2EN4cute5tupleIJNS5_1CILi1EEES8_S8_EEENS6_IJNS7_ILi128EEESA_SA_EEELi128ENS_6half_tEfNS_4arch4Sm90ELb0ELb1ELb1ELb1ELb0ELb1ELb0ELb1ELb1ELb0ELb0ELb0EEENS1_21CollectiveEpilogueFwdISB_S9_SC_SE_Li256ELb1ELb0ELb0ELb0EEENS1_36VarlenDynamicPersistentTileSchedulerILi128ELi128ELi256ELi32ELb0ELb0ELb1ELb1ELb0ELb1EEEEEEEEEvNT_6ParamsE:
	.zero		3456


//--------------------- .nv.constant0._ZN7cutlass13device_kernelIN5flash11enable_sm90INS1_16FlashAttnFwdSm90INS1_25CollectiveMainloopFwdSm90ILi2EN4cute5tupleIJNS5_1CILi1EEES8_S8_EEENS6_IJNS7_ILi128EEESA_SA_EEELi128ENS_6half_tEfNS_4arch4Sm90ELb1ELb0ELb1ELb0ELb0ELb0ELb0ELb1ELb1ELb0ELb0ELb0EEENS1_21CollectiveEpilogueFwdISB_S9_SC_SE_Li256ELb0ELb0ELb0ELb0EEENS1_30DynamicPersistentTileSchedulerILi256ELi32ELb0ELb0ELb1EEEEEEEEEvNT_6ParamsE --------------------------
	.section	.nv.constant0._ZN7cutlass13device_kernelIN5flash11enable_sm90INS1_16FlashAttnFwdSm90INS1_25CollectiveMainloopFwdSm90ILi2EN4cute5tupleIJNS5_1CILi1EEES8_S8_EEENS6_IJNS7_ILi128EEESA_SA_EEELi128ENS_6half_tEfNS_4arch4Sm90ELb1ELb0ELb1ELb0ELb0ELb0ELb0ELb1ELb1ELb0ELb0ELb0EEENS1_21CollectiveEpilogueFwdISB_S9_SC_SE_Li256ELb0ELb0ELb0ELb0EEENS1_30DynamicPersistentTileSchedulerILi256ELi32ELb0ELb0ELb1EEEEEEEEEvNT_6ParamsE,"a",@progbits
	.sectionflags	@""
	.align	4
.nv.constant0._ZN7cutlass13device_kernelIN5flash11enable_sm90INS1_16FlashAttnFwdSm90INS1_25CollectiveMainloopFwdSm90ILi2EN4cute5tupleIJNS5_1CILi1EEES8_S8_EEENS6_IJNS7_ILi128EEESA_SA_EEELi128ENS_6half_tEfNS_4arch4Sm90ELb1ELb0ELb1ELb0ELb0ELb0ELb0ELb1ELb1ELb0ELb0ELb0EEENS1_21CollectiveEpilogueFwdISB_S9_SC_SE_Li256ELb0ELb0ELb0ELb0EEENS1_30DynamicPersistentTileSchedulerILi256ELi32ELb0ELb0ELb1EEEEEEEEEvNT_6ParamsE:
	.zero		3840


//--------------------- .nv.constant0._ZN7cutlass13device_kernelIN5flash11enable_sm90INS1_16FlashAttnFwdSm90INS1_25CollectiveMainloopFwdSm90ILi2EN4cute5tupleIJNS5_1CILi1EEES8_S8_EEENS6_IJNS7_ILi128EEESA_SA_EEELi128ENS_6half_tEfNS_4arch4Sm90ELb1ELb0ELb1ELb1ELb0ELb0ELb0ELb1ELb1ELb0ELb0ELb0EEENS1_21CollectiveEpilogueFwdISB_S9_SC_SE_Li256ELb1ELb0ELb0ELb0EEENS1_36VarlenDynamicPersistentTileSchedulerILi128ELi128ELi256ELi32ELb0ELb0ELb1ELb1ELb1ELb1EEEEEEEEEvNT_6ParamsE --------------------------
	.section	.nv.constant0._ZN7cutlass13device_kernelIN5flash11enable_sm90INS1_16FlashAttnFwdSm90INS1_25CollectiveMainloopFwdSm90ILi2EN4cute5tupleIJNS5_1CILi1EEES8_S8_EEENS6_IJNS7_ILi128EEESA_SA_EEELi128ENS_6half_tEfNS_4arch4Sm90ELb1ELb0ELb1ELb1ELb0ELb0ELb0ELb1ELb1ELb0ELb0ELb0EEENS1_21CollectiveEpilogueFwdISB_S9_SC_SE_Li256ELb1ELb0ELb0ELb0EEENS1_36VarlenDynamicPersistentTileSchedulerILi128ELi128ELi256ELi32ELb0ELb0ELb1ELb1ELb1ELb1EEEEEEEEEvNT_6ParamsE,"a",@progbits
	.sectionflags	@""
	.align	4
.nv.constant0._ZN7cutlass13device_kernelIN5flash11enable_sm90INS1_16FlashAttnFwdSm90INS1_25CollectiveMainloopFwdSm90ILi2EN4cute5tupleIJNS5_1CILi1EEES8_S8_EEENS6_IJNS7_ILi128EEESA_SA_EEELi128ENS_6half_tEfNS_4arch4Sm90ELb1ELb0ELb1ELb1ELb0ELb0ELb0ELb1ELb1ELb0ELb0ELb0EEENS1_21CollectiveEpilogueFwdISB_S9_SC_SE_Li256ELb1ELb0ELb0ELb0EEENS1_36VarlenDynamicPersistentTileSchedulerILi128ELi128ELi256ELi32ELb0ELb0ELb1ELb1ELb1ELb1EEEEEEEEEvNT_6ParamsE:
	.zero		3456


//--------------------- .nv.constant0._ZN7cutlass13device_kernelIN5flash11enable_sm90INS1_16FlashAttnFwdSm90INS1_25CollectiveMainloopFwdSm90ILi2EN4cute5tupleIJNS5_1CILi1EEES8_S8_EEENS6_IJNS7_ILi128EEESA_SA_EEELi128ENS_6half_tEfNS_4arch4Sm90ELb1ELb0ELb1ELb1ELb0ELb1ELb0ELb1ELb1ELb0ELb0ELb0EEENS1_21CollectiveEpilogueFwdISB_S9_SC_SE_Li256ELb1ELb0ELb0ELb0EEENS1_36VarlenDynamicPersistentTileSchedulerILi128ELi128ELi256ELi32ELb0ELb0ELb1ELb1ELb1ELb1EEEEEEEEEvNT_6ParamsE --------------------------
	.section	.nv.constant0._ZN7cutlass13device_kernelIN5flash11enable_sm90INS1_16FlashAttnFwdSm90INS1_25CollectiveMainloopFwdSm90ILi2EN4cute5tupleIJNS5_1CILi1EEES8_S8_EEENS6_IJNS7_ILi128EEESA_SA_EEELi128ENS_6half_tEfNS_4arch4Sm90ELb1ELb0ELb1ELb1ELb0ELb1ELb0ELb1ELb1ELb0ELb0ELb0EEENS1_21CollectiveEpilogueFwdISB_S9_SC_SE_Li256ELb1ELb0ELb0ELb0EEENS1_36VarlenDynamicPersistentTileSchedulerILi128ELi128ELi256ELi32ELb0ELb0ELb1ELb1ELb1ELb1EEEEEEEEEvNT_6ParamsE,"a",@progbits
	.sectionflags	@""
	.align	4
.nv.constant0._ZN7cutlass13device_kernelIN5flash11enable_sm90INS1_16FlashAttnFwdSm90INS1_25CollectiveMainloopFwdSm90ILi2EN4cute5tupleIJNS5_1CILi1EEES8_S8_EEENS6_IJNS7_ILi128EEESA_SA_EEELi128ENS_6half_tEfNS_4arch4Sm90ELb1ELb0ELb1ELb1ELb0ELb1ELb0ELb1ELb1ELb0ELb0ELb0EEENS1_21CollectiveEpilogueFwdISB_S9_SC_SE_Li256ELb1ELb0ELb0ELb0EEENS1_36VarlenDynamicPersistentTileSchedulerILi128ELi128ELi256ELi32ELb0ELb0ELb1ELb1ELb1ELb1EEEEEEEEEvNT_6ParamsE:
	.zero		3456


//--------------------- SYMBOLS --------------------------

	.type		.nv.reservedSmem.offset0,@object
	.size		.nv.reservedSmem.offset0,0x4
